//
// Generated by NVIDIA NVVM Compiler
//
// Compiler Build ID: CL-36424714
// Cuda compilation tools, release 13.0, V13.0.88
// Based on NVVM 20.0.0
//

.version 9.0
.target sm_100
.address_size 64

	// .globl	my_kernel_kernel0
// _ZZ17my_kernel_kernel0E18PaddedInput_shared has been demoted
// _ZZ17my_kernel_kernel0E18placeholder_shared has been demoted

.visible .entry my_kernel_kernel0(
	.param .u64 .ptr .align 1 my_kernel_kernel0_param_0,
	.param .u64 .ptr .align 1 my_kernel_kernel0_param_1,
	.param .u64 .ptr .align 1 my_kernel_kernel0_param_2,
	.param .u64 .ptr .align 1 my_kernel_kernel0_param_3
)
{
	.local .align 16 .b8 	__local_depot0[3584];
	.reg .b64 	%SP;
	.reg .b64 	%SPL;
	.reg .pred 	%p<11>;
	.reg .b32 	%r<196>;
	.reg .b32 	%f<1194>;
	.reg .b64 	%rd<105>;
	// demoted variable
	.shared .align 4 .b8 _ZZ17my_kernel_kernel0E18PaddedInput_shared[12544];
	// demoted variable
	.shared .align 4 .b8 _ZZ17my_kernel_kernel0E18placeholder_shared[1024];
	mov.u64 	%SPL, __local_depot0;
	ld.param.u64 	%rd14, [my_kernel_kernel0_param_0];
	cvta.to.global.u64 	%rd1, %rd14;
	add.u64 	%rd2, %SPL, 0;
	add.s64 	%rd104, %rd2, 1792;
	mov.f32 	%f689, 0f00000000;
	st.local.v4.f32 	[%rd2], {%f689, %f689, %f689, %f689};
	st.local.v4.f32 	[%rd2+896], {%f689, %f689, %f689, %f689};
	st.local.v4.f32 	[%rd2+1792], {%f689, %f689, %f689, %f689};
	st.local.v4.f32 	[%rd2+2688], {%f689, %f689, %f689, %f689};
	st.local.v4.f32 	[%rd2+64], {%f689, %f689, %f689, %f689};
	st.local.v4.f32 	[%rd2+960], {%f689, %f689, %f689, %f689};
	st.local.v4.f32 	[%rd2+1856], {%f689, %f689, %f689, %f689};
	st.local.v4.f32 	[%rd2+2752], {%f689, %f689, %f689, %f689};
	st.local.v4.f32 	[%rd2+128], {%f689, %f689, %f689, %f689};
	st.local.v4.f32 	[%rd2+1024], {%f689, %f689, %f689, %f689};
	st.local.v4.f32 	[%rd2+1920], {%f689, %f689, %f689, %f689};
	st.local.v4.f32 	[%rd2+2816], {%f689, %f689, %f689, %f689};
	st.local.v4.f32 	[%rd2+192], {%f689, %f689, %f689, %f689};
	st.local.v4.f32 	[%rd2+1088], {%f689, %f689, %f689, %f689};
	st.local.v4.f32 	[%rd2+1984], {%f689, %f689, %f689, %f689};
	st.local.v4.f32 	[%rd2+2880], {%f689, %f689, %f689, %f689};
	st.local.v4.f32 	[%rd2+256], {%f689, %f689, %f689, %f689};
	st.local.v4.f32 	[%rd2+1152], {%f689, %f689, %f689, %f689};
	st.local.v4.f32 	[%rd2+2048], {%f689, %f689, %f689, %f689};
	st.local.v4.f32 	[%rd2+2944], {%f689, %f689, %f689, %f689};
	st.local.v4.f32 	[%rd2+320], {%f689, %f689, %f689, %f689};
	st.local.v4.f32 	[%rd2+1216], {%f689, %f689, %f689, %f689};
	st.local.v4.f32 	[%rd2+2112], {%f689, %f689, %f689, %f689};
	st.local.v4.f32 	[%rd2+3008], {%f689, %f689, %f689, %f689};
	st.local.v4.f32 	[%rd2+384], {%f689, %f689, %f689, %f689};
	st.local.v4.f32 	[%rd2+1280], {%f689, %f689, %f689, %f689};
	st.local.v4.f32 	[%rd2+2176], {%f689, %f689, %f689, %f689};
	st.local.v4.f32 	[%rd2+3072], {%f689, %f689, %f689, %f689};
	st.local.v4.f32 	[%rd2+448], {%f689, %f689, %f689, %f689};
	st.local.v4.f32 	[%rd2+1344], {%f689, %f689, %f689, %f689};
	st.local.v4.f32 	[%rd2+2240], {%f689, %f689, %f689, %f689};
	st.local.v4.f32 	[%rd2+3136], {%f689, %f689, %f689, %f689};
	st.local.v4.f32 	[%rd2+512], {%f689, %f689, %f689, %f689};
	st.local.v4.f32 	[%rd2+1408], {%f689, %f689, %f689, %f689};
	st.local.v4.f32 	[%rd2+2304], {%f689, %f689, %f689, %f689};
	st.local.v4.f32 	[%rd2+3200], {%f689, %f689, %f689, %f689};
	st.local.v4.f32 	[%rd2+576], {%f689, %f689, %f689, %f689};
	st.local.v4.f32 	[%rd2+1472], {%f689, %f689, %f689, %f689};
	st.local.v4.f32 	[%rd2+2368], {%f689, %f689, %f689, %f689};
	st.local.v4.f32 	[%rd2+3264], {%f689, %f689, %f689, %f689};
	st.local.v4.f32 	[%rd2+640], {%f689, %f689, %f689, %f689};
	st.local.v4.f32 	[%rd2+1536], {%f689, %f689, %f689, %f689};
	st.local.v4.f32 	[%rd2+2432], {%f689, %f689, %f689, %f689};
	st.local.v4.f32 	[%rd2+3328], {%f689, %f689, %f689, %f689};
	st.local.v4.f32 	[%rd2+704], {%f689, %f689, %f689, %f689};
	st.local.v4.f32 	[%rd2+1600], {%f689, %f689, %f689, %f689};
	st.local.v4.f32 	[%rd2+2496], {%f689, %f689, %f689, %f689};
	st.local.v4.f32 	[%rd2+3392], {%f689, %f689, %f689, %f689};
	st.local.v4.f32 	[%rd2+768], {%f689, %f689, %f689, %f689};
	st.local.v4.f32 	[%rd2+1664], {%f689, %f689, %f689, %f689};
	st.local.v4.f32 	[%rd2+2560], {%f689, %f689, %f689, %f689};
	st.local.v4.f32 	[%rd2+3456], {%f689, %f689, %f689, %f689};
	st.local.v4.f32 	[%rd2+832], {%f689, %f689, %f689, %f689};
	st.local.v4.f32 	[%rd2+1728], {%f689, %f689, %f689, %f689};
	st.local.v4.f32 	[%rd2+2624], {%f689, %f689, %f689, %f689};
	st.local.v4.f32 	[%rd2+3520], {%f689, %f689, %f689, %f689};
	st.local.v4.f32 	[%rd2+16], {%f689, %f689, %f689, %f689};
	st.local.v4.f32 	[%rd2+912], {%f689, %f689, %f689, %f689};
	st.local.v4.f32 	[%rd2+1808], {%f689, %f689, %f689, %f689};
	st.local.v4.f32 	[%rd2+2704], {%f689, %f689, %f689, %f689};
	st.local.v4.f32 	[%rd2+80], {%f689, %f689, %f689, %f689};
	st.local.v4.f32 	[%rd2+976], {%f689, %f689, %f689, %f689};
	st.local.v4.f32 	[%rd2+1872], {%f689, %f689, %f689, %f689};
	st.local.v4.f32 	[%rd2+2768], {%f689, %f689, %f689, %f689};
	st.local.v4.f32 	[%rd2+144], {%f689, %f689, %f689, %f689};
	st.local.v4.f32 	[%rd2+1040], {%f689, %f689, %f689, %f689};
	st.local.v4.f32 	[%rd2+1936], {%f689, %f689, %f689, %f689};
	st.local.v4.f32 	[%rd2+2832], {%f689, %f689, %f689, %f689};
	st.local.v4.f32 	[%rd2+208], {%f689, %f689, %f689, %f689};
	st.local.v4.f32 	[%rd2+1104], {%f689, %f689, %f689, %f689};
	st.local.v4.f32 	[%rd2+2000], {%f689, %f689, %f689, %f689};
	st.local.v4.f32 	[%rd2+2896], {%f689, %f689, %f689, %f689};
	st.local.v4.f32 	[%rd2+272], {%f689, %f689, %f689, %f689};
	st.local.v4.f32 	[%rd2+1168], {%f689, %f689, %f689, %f689};
	st.local.v4.f32 	[%rd2+2064], {%f689, %f689, %f689, %f689};
	st.local.v4.f32 	[%rd2+2960], {%f689, %f689, %f689, %f689};
	st.local.v4.f32 	[%rd2+336], {%f689, %f689, %f689, %f689};
	st.local.v4.f32 	[%rd2+1232], {%f689, %f689, %f689, %f689};
	st.local.v4.f32 	[%rd2+2128], {%f689, %f689, %f689, %f689};
	st.local.v4.f32 	[%rd2+3024], {%f689, %f689, %f689, %f689};
	st.local.v4.f32 	[%rd2+400], {%f689, %f689, %f689, %f689};
	st.local.v4.f32 	[%rd2+1296], {%f689, %f689, %f689, %f689};
	st.local.v4.f32 	[%rd2+2192], {%f689, %f689, %f689, %f689};
	st.local.v4.f32 	[%rd2+3088], {%f689, %f689, %f689, %f689};
	st.local.v4.f32 	[%rd2+464], {%f689, %f689, %f689, %f689};
	st.local.v4.f32 	[%rd2+1360], {%f689, %f689, %f689, %f689};
	st.local.v4.f32 	[%rd2+2256], {%f689, %f689, %f689, %f689};
	st.local.v4.f32 	[%rd2+3152], {%f689, %f689, %f689, %f689};
	st.local.v4.f32 	[%rd2+528], {%f689, %f689, %f689, %f689};
	st.local.v4.f32 	[%rd2+1424], {%f689, %f689, %f689, %f689};
	st.local.v4.f32 	[%rd2+2320], {%f689, %f689, %f689, %f689};
	st.local.v4.f32 	[%rd2+3216], {%f689, %f689, %f689, %f689};
	st.local.v4.f32 	[%rd2+592], {%f689, %f689, %f689, %f689};
	st.local.v4.f32 	[%rd2+1488], {%f689, %f689, %f689, %f689};
	st.local.v4.f32 	[%rd2+2384], {%f689, %f689, %f689, %f689};
	st.local.v4.f32 	[%rd2+3280], {%f689, %f689, %f689, %f689};
	st.local.v4.f32 	[%rd2+656], {%f689, %f689, %f689, %f689};
	st.local.v4.f32 	[%rd2+1552], {%f689, %f689, %f689, %f689};
	st.local.v4.f32 	[%rd2+2448], {%f689, %f689, %f689, %f689};
	st.local.v4.f32 	[%rd2+3344], {%f689, %f689, %f689, %f689};
	st.local.v4.f32 	[%rd2+720], {%f689, %f689, %f689, %f689};
	st.local.v4.f32 	[%rd2+1616], {%f689, %f689, %f689, %f689};
	st.local.v4.f32 	[%rd2+2512], {%f689, %f689, %f689, %f689};
	st.local.v4.f32 	[%rd2+3408], {%f689, %f689, %f689, %f689};
	st.local.v4.f32 	[%rd2+784], {%f689, %f689, %f689, %f689};
	st.local.v4.f32 	[%rd2+1680], {%f689, %f689, %f689, %f689};
	st.local.v4.f32 	[%rd2+2576], {%f689, %f689, %f689, %f689};
	st.local.v4.f32 	[%rd2+3472], {%f689, %f689, %f689, %f689};
	st.local.v4.f32 	[%rd2+848], {%f689, %f689, %f689, %f689};
	st.local.v4.f32 	[%rd2+1744], {%f689, %f689, %f689, %f689};
	st.local.v4.f32 	[%rd2+2640], {%f689, %f689, %f689, %f689};
	st.local.v4.f32 	[%rd2+3536], {%f689, %f689, %f689, %f689};
	st.local.v4.f32 	[%rd2+32], {%f689, %f689, %f689, %f689};
	st.local.v4.f32 	[%rd2+928], {%f689, %f689, %f689, %f689};
	st.local.v4.f32 	[%rd2+1824], {%f689, %f689, %f689, %f689};
	st.local.v4.f32 	[%rd2+2720], {%f689, %f689, %f689, %f689};
	st.local.v4.f32 	[%rd2+96], {%f689, %f689, %f689, %f689};
	st.local.v4.f32 	[%rd2+992], {%f689, %f689, %f689, %f689};
	st.local.v4.f32 	[%rd2+1888], {%f689, %f689, %f689, %f689};
	st.local.v4.f32 	[%rd2+2784], {%f689, %f689, %f689, %f689};
	st.local.v4.f32 	[%rd2+160], {%f689, %f689, %f689, %f689};
	st.local.v4.f32 	[%rd2+1056], {%f689, %f689, %f689, %f689};
	st.local.v4.f32 	[%rd2+1952], {%f689, %f689, %f689, %f689};
	st.local.v4.f32 	[%rd2+2848], {%f689, %f689, %f689, %f689};
	st.local.v4.f32 	[%rd2+224], {%f689, %f689, %f689, %f689};
	st.local.v4.f32 	[%rd2+1120], {%f689, %f689, %f689, %f689};
	st.local.v4.f32 	[%rd2+2016], {%f689, %f689, %f689, %f689};
	st.local.v4.f32 	[%rd2+2912], {%f689, %f689, %f689, %f689};
	st.local.v4.f32 	[%rd2+288], {%f689, %f689, %f689, %f689};
	st.local.v4.f32 	[%rd2+1184], {%f689, %f689, %f689, %f689};
	st.local.v4.f32 	[%rd2+2080], {%f689, %f689, %f689, %f689};
	st.local.v4.f32 	[%rd2+2976], {%f689, %f689, %f689, %f689};
	st.local.v4.f32 	[%rd2+352], {%f689, %f689, %f689, %f689};
	st.local.v4.f32 	[%rd2+1248], {%f689, %f689, %f689, %f689};
	st.local.v4.f32 	[%rd2+2144], {%f689, %f689, %f689, %f689};
	st.local.v4.f32 	[%rd2+3040], {%f689, %f689, %f689, %f689};
	st.local.v4.f32 	[%rd2+416], {%f689, %f689, %f689, %f689};
	st.local.v4.f32 	[%rd2+1312], {%f689, %f689, %f689, %f689};
	st.local.v4.f32 	[%rd2+2208], {%f689, %f689, %f689, %f689};
	st.local.v4.f32 	[%rd2+3104], {%f689, %f689, %f689, %f689};
	st.local.v4.f32 	[%rd2+480], {%f689, %f689, %f689, %f689};
	st.local.v4.f32 	[%rd2+1376], {%f689, %f689, %f689, %f689};
	st.local.v4.f32 	[%rd2+2272], {%f689, %f689, %f689, %f689};
	st.local.v4.f32 	[%rd2+3168], {%f689, %f689, %f689, %f689};
	st.local.v4.f32 	[%rd2+544], {%f689, %f689, %f689, %f689};
	st.local.v4.f32 	[%rd2+1440], {%f689, %f689, %f689, %f689};
	st.local.v4.f32 	[%rd2+2336], {%f689, %f689, %f689, %f689};
	st.local.v4.f32 	[%rd2+3232], {%f689, %f689, %f689, %f689};
	st.local.v4.f32 	[%rd2+608], {%f689, %f689, %f689, %f689};
	st.local.v4.f32 	[%rd2+1504], {%f689, %f689, %f689, %f689};
	st.local.v4.f32 	[%rd2+2400], {%f689, %f689, %f689, %f689};
	st.local.v4.f32 	[%rd2+3296], {%f689, %f689, %f689, %f689};
	st.local.v4.f32 	[%rd2+672], {%f689, %f689, %f689, %f689};
	st.local.v4.f32 	[%rd2+1568], {%f689, %f689, %f689, %f689};
	st.local.v4.f32 	[%rd2+2464], {%f689, %f689, %f689, %f689};
	st.local.v4.f32 	[%rd2+3360], {%f689, %f689, %f689, %f689};
	st.local.v4.f32 	[%rd2+736], {%f689, %f689, %f689, %f689};
	st.local.v4.f32 	[%rd2+1632], {%f689, %f689, %f689, %f689};
	st.local.v4.f32 	[%rd2+2528], {%f689, %f689, %f689, %f689};
	st.local.v4.f32 	[%rd2+3424], {%f689, %f689, %f689, %f689};
	st.local.v4.f32 	[%rd2+800], {%f689, %f689, %f689, %f689};
	st.local.v4.f32 	[%rd2+1696], {%f689, %f689, %f689, %f689};
	st.local.v4.f32 	[%rd2+2592], {%f689, %f689, %f689, %f689};
	st.local.v4.f32 	[%rd2+3488], {%f689, %f689, %f689, %f689};
	st.local.v4.f32 	[%rd2+864], {%f689, %f689, %f689, %f689};
	st.local.v4.f32 	[%rd2+1760], {%f689, %f689, %f689, %f689};
	st.local.v4.f32 	[%rd2+2656], {%f689, %f689, %f689, %f689};
	st.local.v4.f32 	[%rd2+3552], {%f689, %f689, %f689, %f689};
	st.local.v4.f32 	[%rd2+48], {%f689, %f689, %f689, %f689};
	st.local.v4.f32 	[%rd2+944], {%f689, %f689, %f689, %f689};
	st.local.v4.f32 	[%rd2+1840], {%f689, %f689, %f689, %f689};
	st.local.v4.f32 	[%rd2+2736], {%f689, %f689, %f689, %f689};
	st.local.v4.f32 	[%rd2+112], {%f689, %f689, %f689, %f689};
	st.local.v4.f32 	[%rd2+1008], {%f689, %f689, %f689, %f689};
	st.local.v4.f32 	[%rd2+1904], {%f689, %f689, %f689, %f689};
	st.local.v4.f32 	[%rd2+2800], {%f689, %f689, %f689, %f689};
	st.local.v4.f32 	[%rd2+176], {%f689, %f689, %f689, %f689};
	st.local.v4.f32 	[%rd2+1072], {%f689, %f689, %f689, %f689};
	st.local.v4.f32 	[%rd2+1968], {%f689, %f689, %f689, %f689};
	st.local.v4.f32 	[%rd2+2864], {%f689, %f689, %f689, %f689};
	st.local.v4.f32 	[%rd2+240], {%f689, %f689, %f689, %f689};
	st.local.v4.f32 	[%rd2+1136], {%f689, %f689, %f689, %f689};
	st.local.v4.f32 	[%rd2+2032], {%f689, %f689, %f689, %f689};
	st.local.v4.f32 	[%rd2+2928], {%f689, %f689, %f689, %f689};
	st.local.v4.f32 	[%rd2+304], {%f689, %f689, %f689, %f689};
	st.local.v4.f32 	[%rd2+1200], {%f689, %f689, %f689, %f689};
	st.local.v4.f32 	[%rd2+2096], {%f689, %f689, %f689, %f689};
	st.local.v4.f32 	[%rd2+2992], {%f689, %f689, %f689, %f689};
	st.local.v4.f32 	[%rd2+368], {%f689, %f689, %f689, %f689};
	st.local.v4.f32 	[%rd2+1264], {%f689, %f689, %f689, %f689};
	st.local.v4.f32 	[%rd2+2160], {%f689, %f689, %f689, %f689};
	st.local.v4.f32 	[%rd2+3056], {%f689, %f689, %f689, %f689};
	st.local.v4.f32 	[%rd2+432], {%f689, %f689, %f689, %f689};
	st.local.v4.f32 	[%rd2+1328], {%f689, %f689, %f689, %f689};
	st.local.v4.f32 	[%rd2+2224], {%f689, %f689, %f689, %f689};
	st.local.v4.f32 	[%rd2+3120], {%f689, %f689, %f689, %f689};
	st.local.v4.f32 	[%rd2+496], {%f689, %f689, %f689, %f689};
	st.local.v4.f32 	[%rd2+1392], {%f689, %f689, %f689, %f689};
	st.local.v4.f32 	[%rd2+2288], {%f689, %f689, %f689, %f689};
	st.local.v4.f32 	[%rd2+3184], {%f689, %f689, %f689, %f689};
	st.local.v4.f32 	[%rd2+560], {%f689, %f689, %f689, %f689};
	st.local.v4.f32 	[%rd2+1456], {%f689, %f689, %f689, %f689};
	st.local.v4.f32 	[%rd2+2352], {%f689, %f689, %f689, %f689};
	st.local.v4.f32 	[%rd2+3248], {%f689, %f689, %f689, %f689};
	st.local.v4.f32 	[%rd2+624], {%f689, %f689, %f689, %f689};
	st.local.v4.f32 	[%rd2+1520], {%f689, %f689, %f689, %f689};
	st.local.v4.f32 	[%rd2+2416], {%f689, %f689, %f689, %f689};
	st.local.v4.f32 	[%rd2+3312], {%f689, %f689, %f689, %f689};
	st.local.v4.f32 	[%rd2+688], {%f689, %f689, %f689, %f689};
	st.local.v4.f32 	[%rd2+1584], {%f689, %f689, %f689, %f689};
	st.local.v4.f32 	[%rd2+2480], {%f689, %f689, %f689, %f689};
	st.local.v4.f32 	[%rd2+3376], {%f689, %f689, %f689, %f689};
	st.local.v4.f32 	[%rd2+752], {%f689, %f689, %f689, %f689};
	st.local.v4.f32 	[%rd2+1648], {%f689, %f689, %f689, %f689};
	st.local.v4.f32 	[%rd2+2544], {%f689, %f689, %f689, %f689};
	st.local.v4.f32 	[%rd2+3440], {%f689, %f689, %f689, %f689};
	st.local.v4.f32 	[%rd2+816], {%f689, %f689, %f689, %f689};
	st.local.v4.f32 	[%rd2+1712], {%f689, %f689, %f689, %f689};
	st.local.v4.f32 	[%rd2+2608], {%f689, %f689, %f689, %f689};
	st.local.v4.f32 	[%rd2+3504], {%f689, %f689, %f689, %f689};
	st.local.v4.f32 	[%rd2+880], {%f689, %f689, %f689, %f689};
	st.local.v4.f32 	[%rd2+1776], {%f689, %f689, %f689, %f689};
	st.local.v4.f32 	[%rd2+2672], {%f689, %f689, %f689, %f689};
	st.local.v4.f32 	[%rd2+3568], {%f689, %f689, %f689, %f689};
	mov.u32 	%r1, %tid.x;
	mov.u32 	%r49, %ctaid.x;
	shl.b32 	%r2, %r49, 5;
	shl.b32 	%r50, %r1, 2;
	shr.u32 	%r3, %r1, 1;
	shl.b32 	%r51, %r1, 4;
	and.b32  	%r4, %r51, 16;
	mov.u32 	%r52, _ZZ17my_kernel_kernel0E18PaddedInput_shared;
	add.s32 	%r5, %r52, %r50;
	mov.b32 	%r181, 0;
$L__BB0_1:
	bar.sync 	0;
	shl.b32 	%r54, %r181, 3;
	add.s32 	%r55, %r1, 14;
	shr.u32 	%r56, %r55, 3;
	mul.lo.s32 	%r57, %r56, 544;
	add.s32 	%r58, %r1, 6;
	and.b32  	%r59, %r58, 7;
	or.b32  	%r60, %r57, %r59;
	add.s32 	%r189, %r60, %r54;
	and.b32  	%r61, %r1, 7;
	xor.b32  	%r62, %r61, 4;
	add.s32 	%r63, %r1, 28;
	shr.u32 	%r64, %r63, 3;
	mul.lo.s32 	%r65, %r64, 544;
	or.b32  	%r66, %r62, %r65;
	add.s32 	%r188, %r66, %r54;
	add.s32 	%r67, %r1, 42;
	shr.u32 	%r68, %r67, 3;
	mul.lo.s32 	%r69, %r68, 544;
	add.s32 	%r70, %r1, 2;
	and.b32  	%r71, %r70, 7;
	or.b32  	%r72, %r69, %r71;
	add.s32 	%r187, %r72, %r54;
	add.s32 	%r73, %r1, 56;
	shr.u32 	%r74, %r73, 3;
	mul.lo.s32 	%r75, %r74, 544;
	or.b32  	%r76, %r75, %r61;
	add.s32 	%r186, %r76, %r54;
	add.s32 	%r77, %r1, 70;
	shr.u32 	%r78, %r77, 3;
	mul.lo.s32 	%r79, %r78, 544;
	or.b32  	%r80, %r79, %r59;
	add.s32 	%r185, %r80, %r54;
	add.s32 	%r81, %r1, 84;
	shr.u32 	%r82, %r81, 3;
	mul.lo.s32 	%r83, %r82, 544;
	or.b32  	%r84, %r62, %r83;
	add.s32 	%r184, %r84, %r54;
	add.s32 	%r85, %r1, 98;
	shr.u32 	%r86, %r85, 3;
	mul.lo.s32 	%r87, %r86, 544;
	or.b32  	%r88, %r87, %r71;
	add.s32 	%r183, %r88, %r54;
	shr.u32 	%r89, %r1, 3;
	mul.lo.s32 	%r90, %r89, 544;
	or.b32  	%r91, %r90, %r61;
	add.s32 	%r182, %r91, %r54;
	mov.b32 	%r190, 224;
$L__BB0_2:
	mul.wide.u32 	%rd16, %r189, 4;
	add.s64 	%rd17, %rd1, %rd16;
	mul.wide.u32 	%rd18, %r188, 4;
	add.s64 	%rd19, %rd1, %rd18;
	mul.wide.u32 	%rd20, %r187, 4;
	add.s64 	%rd21, %rd1, %rd20;
	mul.wide.u32 	%rd22, %r186, 4;
	add.s64 	%rd23, %rd1, %rd22;
	mul.wide.u32 	%rd24, %r185, 4;
	add.s64 	%rd25, %rd1, %rd24;
	mul.wide.u32 	%rd26, %r184, 4;
	add.s64 	%rd27, %rd1, %rd26;
	mul.wide.u32 	%rd28, %r183, 4;
	add.s64 	%rd29, %rd1, %rd28;
	mul.wide.u32 	%rd30, %r182, 4;
	add.s64 	%rd31, %rd1, %rd30;
	ld.global.nc.f32 	%f690, [%rd31];
	add.s32 	%r92, %r5, %r190;
	st.shared.f32 	[%r92+-224], %f690;
	ld.global.nc.f32 	%f691, [%rd17];
	st.shared.f32 	[%r92+-168], %f691;
	ld.global.nc.f32 	%f692, [%rd19];
	st.shared.f32 	[%r92+-112], %f692;
	ld.global.nc.f32 	%f693, [%rd21];
	st.shared.f32 	[%r92+-56], %f693;
	ld.global.nc.f32 	%f694, [%rd23];
	st.shared.f32 	[%r92], %f694;
	ld.global.nc.f32 	%f695, [%rd25];
	st.shared.f32 	[%r92+56], %f695;
	ld.global.nc.f32 	%f696, [%rd27];
	st.shared.f32 	[%r92+112], %f696;
	ld.global.nc.f32 	%f697, [%rd29];
	st.shared.f32 	[%r92+168], %f697;
	add.s32 	%r190, %r190, 448;
	add.s32 	%r189, %r189, 7616;
	add.s32 	%r188, %r188, 7616;
	add.s32 	%r187, %r187, 7616;
	add.s32 	%r186, %r186, 7616;
	add.s32 	%r185, %r185, 7616;
	add.s32 	%r184, %r184, 7616;
	add.s32 	%r183, %r183, 7616;
	add.s32 	%r182, %r182, 7616;
	setp.ne.s32 	%p2, %r190, 12768;
	@%p2 bra 	$L__BB0_2;
	ld.param.u64 	%rd101, [my_kernel_kernel0_param_1];
	setp.gt.u32 	%p3, %r1, 3;
	shl.b32 	%r93, %r181, 10;
	add.s32 	%r94, %r2, %r1;
	add.s32 	%r95, %r94, %r93;
	cvta.to.global.u64 	%rd4, %rd101;
	mul.wide.u32 	%rd32, %r95, 4;
	add.s64 	%rd33, %rd4, %rd32;
	ld.global.nc.f32 	%f698, [%rd33];
	shl.b32 	%r96, %r1, 2;
	mov.u32 	%r97, _ZZ17my_kernel_kernel0E18placeholder_shared;
	add.s32 	%r33, %r97, %r96;
	st.shared.f32 	[%r33], %f698;
	ld.global.nc.f32 	%f699, [%rd33+56];
	st.shared.f32 	[%r33+56], %f699;
	and.b32  	%r99, %r63, 31;
	add.s32 	%r100, %r99, %r2;
	add.s32 	%r101, %r96, 112;
	and.b32  	%r102, %r101, 8064;
	add.s32 	%r103, %r100, %r102;
	add.s32 	%r104, %r103, %r93;
	mul.wide.u32 	%rd34, %r104, 4;
	add.s64 	%rd35, %rd4, %rd34;
	ld.global.nc.f32 	%f700, [%rd35];
	st.shared.f32 	[%r33+112], %f700;
	cvt.u64.u32 	%rd5, %r93;
	add.s32 	%r105, %r96, 168;
	and.b32  	%r106, %r105, 8064;
	cvt.u64.u32 	%rd36, %r106;
	cvt.u64.u32 	%rd6, %r94;
	add.s64 	%rd37, %rd6, %rd36;
	add.s64 	%rd38, %rd37, %rd5;
	shl.b64 	%rd39, %rd38, 2;
	add.s64 	%rd40, %rd4, %rd39;
	ld.global.nc.f32 	%f701, [%rd40+40];
	st.shared.f32 	[%r33+168], %f701;
	add.s32 	%r107, %r1, 24;
	and.b32  	%r108, %r107, 31;
	add.s32 	%r109, %r108, %r2;
	add.s32 	%r110, %r96, 224;
	and.b32  	%r111, %r110, 8064;
	add.s32 	%r112, %r109, %r111;
	add.s32 	%r113, %r112, %r93;
	mul.wide.u32 	%rd41, %r113, 4;
	add.s64 	%rd42, %rd4, %rd41;
	ld.global.nc.f32 	%f702, [%rd42];
	st.shared.f32 	[%r33+224], %f702;
	add.s32 	%r114, %r96, 280;
	and.b32  	%r115, %r114, 8064;
	cvt.u64.u32 	%rd43, %r115;
	add.s64 	%rd44, %rd6, %rd43;
	add.s64 	%rd45, %rd44, %rd5;
	shl.b64 	%rd46, %rd45, 2;
	add.s64 	%rd47, %rd4, %rd46;
	ld.global.nc.f32 	%f703, [%rd47+24];
	st.shared.f32 	[%r33+280], %f703;
	add.s32 	%r116, %r1, 20;
	and.b32  	%r117, %r116, 31;
	add.s32 	%r118, %r117, %r2;
	add.s32 	%r119, %r96, 336;
	and.b32  	%r120, %r119, 8064;
	add.s32 	%r121, %r118, %r120;
	add.s32 	%r122, %r121, %r93;
	mul.wide.u32 	%rd48, %r122, 4;
	add.s64 	%rd49, %rd4, %rd48;
	ld.global.nc.f32 	%f704, [%rd49];
	st.shared.f32 	[%r33+336], %f704;
	add.s32 	%r123, %r96, 392;
	and.b32  	%r124, %r123, 8064;
	cvt.u64.u32 	%rd50, %r124;
	add.s64 	%rd51, %rd6, %rd50;
	add.s64 	%rd52, %rd51, %rd5;
	shl.b64 	%rd53, %rd52, 2;
	add.s64 	%rd54, %rd4, %rd53;
	ld.global.nc.f32 	%f705, [%rd54+8];
	st.shared.f32 	[%r33+392], %f705;
	add.s32 	%r125, %r96, 448;
	and.b32  	%r126, %r125, 8064;
	cvt.u64.u32 	%rd55, %r126;
	add.s64 	%rd56, %rd6, %rd55;
	add.s64 	%rd57, %rd56, %rd5;
	shl.b64 	%rd58, %rd57, 2;
	add.s64 	%rd59, %rd4, %rd58;
	ld.global.nc.f32 	%f706, [%rd59+64];
	st.shared.f32 	[%r33+448], %f706;
	add.s32 	%r127, %r1, 30;
	and.b32  	%r128, %r127, 31;
	add.s32 	%r129, %r128, %r2;
	add.s32 	%r130, %r96, 504;
	and.b32  	%r131, %r130, 8064;
	add.s32 	%r132, %r129, %r131;
	add.s32 	%r133, %r132, %r93;
	mul.wide.u32 	%rd60, %r133, 4;
	add.s64 	%rd61, %rd4, %rd60;
	ld.global.nc.f32 	%f707, [%rd61];
	st.shared.f32 	[%r33+504], %f707;
	add.s32 	%r134, %r96, 560;
	and.b32  	%r135, %r134, 8064;
	cvt.u64.u32 	%rd62, %r135;
	add.s64 	%rd63, %rd6, %rd62;
	add.s64 	%rd64, %rd63, %rd5;
	shl.b64 	%rd65, %rd64, 2;
	add.s64 	%rd66, %rd4, %rd65;
	ld.global.nc.f32 	%f708, [%rd66+48];
	st.shared.f32 	[%r33+560], %f708;
	add.s32 	%r136, %r1, 26;
	and.b32  	%r137, %r136, 31;
	add.s32 	%r138, %r137, %r2;
	add.s32 	%r139, %r96, 616;
	and.b32  	%r140, %r139, 8064;
	add.s32 	%r141, %r138, %r140;
	add.s32 	%r142, %r141, %r93;
	mul.wide.u32 	%rd67, %r142, 4;
	add.s64 	%rd68, %rd4, %rd67;
	ld.global.nc.f32 	%f709, [%rd68];
	st.shared.f32 	[%r33+616], %f709;
	add.s32 	%r143, %r96, 672;
	and.b32  	%r144, %r143, 8064;
	cvt.u64.u32 	%rd69, %r144;
	add.s64 	%rd70, %rd6, %rd69;
	add.s64 	%rd71, %rd70, %rd5;
	shl.b64 	%rd72, %rd71, 2;
	add.s64 	%rd73, %rd4, %rd72;
	ld.global.nc.f32 	%f710, [%rd73+32];
	st.shared.f32 	[%r33+672], %f710;
	add.s32 	%r145, %r1, 22;
	and.b32  	%r146, %r145, 31;
	add.s32 	%r147, %r146, %r2;
	add.s32 	%r148, %r96, 728;
	and.b32  	%r149, %r148, 8064;
	add.s32 	%r150, %r147, %r149;
	add.s32 	%r151, %r150, %r93;
	mul.wide.u32 	%rd74, %r151, 4;
	add.s64 	%rd75, %rd4, %rd74;
	ld.global.nc.f32 	%f711, [%rd75];
	st.shared.f32 	[%r33+728], %f711;
	add.s32 	%r152, %r96, 784;
	and.b32  	%r153, %r152, 8064;
	cvt.u64.u32 	%rd76, %r153;
	add.s64 	%rd77, %rd6, %rd76;
	add.s64 	%rd78, %rd77, %rd5;
	shl.b64 	%rd79, %rd78, 2;
	add.s64 	%rd80, %rd4, %rd79;
	ld.global.nc.f32 	%f712, [%rd80+16];
	st.shared.f32 	[%r33+784], %f712;
	add.s32 	%r154, %r96, 840;
	and.b32  	%r155, %r154, 8064;
	cvt.u64.u32 	%rd81, %r155;
	add.s64 	%rd82, %rd6, %rd81;
	add.s64 	%rd83, %rd82, %rd5;
	shl.b64 	%rd84, %rd83, 2;
	add.s64 	%rd85, %rd4, %rd84;
	ld.global.nc.f32 	%f713, [%rd85+72];
	st.shared.f32 	[%r33+840], %f713;
	ld.global.nc.f32 	%f714, [%rd33+3584];
	st.shared.f32 	[%r33+896], %f714;
	add.s32 	%r156, %r96, 952;
	and.b32  	%r157, %r156, 8064;
	cvt.u64.u32 	%rd86, %r157;
	add.s64 	%rd87, %rd6, %rd86;
	add.s64 	%rd88, %rd87, %rd5;
	shl.b64 	%rd89, %rd88, 2;
	add.s64 	%rd90, %rd4, %rd89;
	ld.global.nc.f32 	%f715, [%rd90+56];
	st.shared.f32 	[%r33+952], %f715;
	@%p3 bra 	$L__BB0_5;
	add.s64 	%rd91, %rd6, %rd5;
	shl.b64 	%rd92, %rd91, 2;
	add.s64 	%rd93, %rd92, %rd4;
	ld.global.nc.f32 	%f716, [%rd93+3696];
	st.shared.f32 	[%r33+1008], %f716;
$L__BB0_5:
	bar.sync 	0;
	mov.b32 	%r191, 0;
$L__BB0_6:
	shl.b32 	%r160, %r191, 1;
	mad.lo.s32 	%r35, %r3, 112, %r160;
	shl.b32 	%r161, %r191, 6;
	or.b32  	%r36, %r161, %r4;
	mov.b32 	%r192, 0;
$L__BB0_7:
	shl.b32 	%r163, %r192, 2;
	add.s32 	%r38, %r36, %r163;
	mul.wide.u32 	%rd94, %r163, 4;
	add.s64 	%rd7, %rd2, %rd94;
	ld.local.f32 	%f1193, [%rd7];
	ld.local.v4.f32 	{%f1189, %f1190, %f1191, %f1192}, [%rd7+896];
	ld.local.v4.f32 	{%f1185, %f1186, %f1187, %f1188}, [%rd7+1792];
	ld.local.v4.f32 	{%f1181, %f1182, %f1183, %f1184}, [%rd7+2688];
	ld.local.f32 	%f1180, [%rd7+4];
	ld.local.v2.f32 	{%f1178, %f1179}, [%rd7+8];
	ld.local.v4.f32 	{%f1174, %f1175, %f1176, %f1177}, [%rd7+64];
	ld.local.v4.f32 	{%f1170, %f1171, %f1172, %f1173}, [%rd7+960];
	ld.local.v4.f32 	{%f1166, %f1167, %f1168, %f1169}, [%rd7+1856];
	ld.local.v4.f32 	{%f1162, %f1163, %f1164, %f1165}, [%rd7+2752];
	ld.local.v4.f32 	{%f1158, %f1159, %f1160, %f1161}, [%rd7+128];
	ld.local.v4.f32 	{%f1154, %f1155, %f1156, %f1157}, [%rd7+1024];
	ld.local.v4.f32 	{%f1150, %f1151, %f1152, %f1153}, [%rd7+1920];
	ld.local.v4.f32 	{%f1146, %f1147, %f1148, %f1149}, [%rd7+2816];
	ld.local.v4.f32 	{%f1142, %f1143, %f1144, %f1145}, [%rd7+192];
	ld.local.v4.f32 	{%f1138, %f1139, %f1140, %f1141}, [%rd7+1088];
	ld.local.v4.f32 	{%f1134, %f1135, %f1136, %f1137}, [%rd7+1984];
	ld.local.v4.f32 	{%f1130, %f1131, %f1132, %f1133}, [%rd7+2880];
	ld.local.v4.f32 	{%f1126, %f1127, %f1128, %f1129}, [%rd7+256];
	ld.local.v4.f32 	{%f1122, %f1123, %f1124, %f1125}, [%rd7+1152];
	ld.local.v4.f32 	{%f1118, %f1119, %f1120, %f1121}, [%rd7+2048];
	ld.local.v4.f32 	{%f1114, %f1115, %f1116, %f1117}, [%rd7+2944];
	ld.local.v4.f32 	{%f1110, %f1111, %f1112, %f1113}, [%rd7+320];
	ld.local.v4.f32 	{%f1106, %f1107, %f1108, %f1109}, [%rd7+1216];
	ld.local.v4.f32 	{%f1102, %f1103, %f1104, %f1105}, [%rd7+2112];
	ld.local.v4.f32 	{%f1098, %f1099, %f1100, %f1101}, [%rd7+3008];
	ld.local.v4.f32 	{%f1094, %f1095, %f1096, %f1097}, [%rd7+384];
	ld.local.v4.f32 	{%f1090, %f1091, %f1092, %f1093}, [%rd7+1280];
	ld.local.v4.f32 	{%f1086, %f1087, %f1088, %f1089}, [%rd7+2176];
	ld.local.v4.f32 	{%f1082, %f1083, %f1084, %f1085}, [%rd7+3072];
	ld.local.v4.f32 	{%f1078, %f1079, %f1080, %f1081}, [%rd7+448];
	ld.local.v4.f32 	{%f1074, %f1075, %f1076, %f1077}, [%rd7+1344];
	ld.local.v4.f32 	{%f1070, %f1071, %f1072, %f1073}, [%rd7+2240];
	ld.local.v4.f32 	{%f1066, %f1067, %f1068, %f1069}, [%rd7+3136];
	ld.local.v4.f32 	{%f1062, %f1063, %f1064, %f1065}, [%rd7+512];
	ld.local.v4.f32 	{%f1058, %f1059, %f1060, %f1061}, [%rd7+1408];
	ld.local.v4.f32 	{%f1054, %f1055, %f1056, %f1057}, [%rd7+2304];
	ld.local.v4.f32 	{%f1050, %f1051, %f1052, %f1053}, [%rd7+3200];
	ld.local.v4.f32 	{%f1046, %f1047, %f1048, %f1049}, [%rd7+576];
	ld.local.v4.f32 	{%f1042, %f1043, %f1044, %f1045}, [%rd7+1472];
	ld.local.v4.f32 	{%f1038, %f1039, %f1040, %f1041}, [%rd7+2368];
	ld.local.v4.f32 	{%f1034, %f1035, %f1036, %f1037}, [%rd7+3264];
	ld.local.v4.f32 	{%f1030, %f1031, %f1032, %f1033}, [%rd7+640];
	ld.local.v4.f32 	{%f1026, %f1027, %f1028, %f1029}, [%rd7+1536];
	ld.local.v4.f32 	{%f1022, %f1023, %f1024, %f1025}, [%rd7+2432];
	ld.local.v4.f32 	{%f1018, %f1019, %f1020, %f1021}, [%rd7+3328];
	ld.local.v4.f32 	{%f1014, %f1015, %f1016, %f1017}, [%rd7+704];
	ld.local.v4.f32 	{%f1010, %f1011, %f1012, %f1013}, [%rd7+1600];
	ld.local.v4.f32 	{%f1006, %f1007, %f1008, %f1009}, [%rd7+2496];
	ld.local.v4.f32 	{%f1002, %f1003, %f1004, %f1005}, [%rd7+3392];
	ld.local.v4.f32 	{%f998, %f999, %f1000, %f1001}, [%rd7+768];
	ld.local.v4.f32 	{%f994, %f995, %f996, %f997}, [%rd7+1664];
	ld.local.v4.f32 	{%f990, %f991, %f992, %f993}, [%rd7+2560];
	ld.local.v4.f32 	{%f986, %f987, %f988, %f989}, [%rd7+3456];
	ld.local.v4.f32 	{%f982, %f983, %f984, %f985}, [%rd7+832];
	ld.local.v4.f32 	{%f978, %f979, %f980, %f981}, [%rd7+1728];
	ld.local.v4.f32 	{%f974, %f975, %f976, %f977}, [%rd7+2624];
	ld.local.v4.f32 	{%f970, %f971, %f972, %f973}, [%rd7+3520];
	mov.b32 	%r193, 0;
	mov.pred 	%p10, -1;
$L__BB0_8:
	mov.pred 	%p1, %p10;
	add.s32 	%r165, %r35, %r193;
	shl.b32 	%r166, %r193, 5;
	add.s32 	%r167, %r38, %r166;
	shl.b32 	%r168, %r167, 2;
	mov.u32 	%r169, _ZZ17my_kernel_kernel0E18placeholder_shared;
	add.s32 	%r170, %r169, %r168;
	ld.shared.f32 	%f717, [%r170];
	ld.shared.f32 	%f718, [%r170+4];
	ld.shared.f32 	%f719, [%r170+8];
	ld.shared.f32 	%f720, [%r170+12];
	shl.b32 	%r171, %r165, 2;
	mov.u32 	%r172, _ZZ17my_kernel_kernel0E18PaddedInput_shared;
	add.s32 	%r173, %r172, %r171;
	ld.shared.f32 	%f721, [%r173];
	fma.rn.f32 	%f1193, %f721, %f717, %f1193;
	ld.shared.f32 	%f722, [%r173+3136];
	fma.rn.f32 	%f1189, %f722, %f717, %f1189;
	ld.shared.f32 	%f723, [%r173+6272];
	fma.rn.f32 	%f1185, %f723, %f717, %f1185;
	ld.shared.f32 	%f724, [%r173+9408];
	fma.rn.f32 	%f1181, %f724, %f717, %f1181;
	fma.rn.f32 	%f725, %f721, %f718, %f1180;
	fma.rn.f32 	%f1190, %f722, %f718, %f1190;
	fma.rn.f32 	%f1186, %f723, %f718, %f1186;
	fma.rn.f32 	%f1182, %f724, %f718, %f1182;
	fma.rn.f32 	%f1178, %f721, %f719, %f1178;
	fma.rn.f32 	%f1191, %f722, %f719, %f1191;
	fma.rn.f32 	%f1187, %f723, %f719, %f1187;
	fma.rn.f32 	%f1183, %f724, %f719, %f1183;
	fma.rn.f32 	%f1179, %f721, %f720, %f1179;
	mov.b32 	%r174, %f725;
	mov.b64 	%rd95, {%r175, %r174};
	st.local.v4.f32 	[%rd7], {%f1193, %f725, %f1178, %f1179};
	fma.rn.f32 	%f1192, %f722, %f720, %f1192;
	st.local.v4.f32 	[%rd7+896], {%f1189, %f1190, %f1191, %f1192};
	fma.rn.f32 	%f1188, %f723, %f720, %f1188;
	st.local.v4.f32 	[%rd7+1792], {%f1185, %f1186, %f1187, %f1188};
	fma.rn.f32 	%f1184, %f724, %f720, %f1184;
	st.local.v4.f32 	[%rd7+2688], {%f1181, %f1182, %f1183, %f1184};
	ld.shared.f32 	%f726, [%r173+32];
	fma.rn.f32 	%f1174, %f726, %f717, %f1174;
	ld.shared.f32 	%f727, [%r173+3168];
	fma.rn.f32 	%f1170, %f727, %f717, %f1170;
	ld.shared.f32 	%f728, [%r173+6304];
	fma.rn.f32 	%f1166, %f728, %f717, %f1166;
	ld.shared.f32 	%f729, [%r173+9440];
	fma.rn.f32 	%f1162, %f729, %f717, %f1162;
	fma.rn.f32 	%f1175, %f726, %f718, %f1175;
	fma.rn.f32 	%f1171, %f727, %f718, %f1171;
	fma.rn.f32 	%f1167, %f728, %f718, %f1167;
	fma.rn.f32 	%f1163, %f729, %f718, %f1163;
	fma.rn.f32 	%f1176, %f726, %f719, %f1176;
	fma.rn.f32 	%f1172, %f727, %f719, %f1172;
	fma.rn.f32 	%f1168, %f728, %f719, %f1168;
	fma.rn.f32 	%f1164, %f729, %f719, %f1164;
	fma.rn.f32 	%f1177, %f726, %f720, %f1177;
	st.local.v4.f32 	[%rd7+64], {%f1174, %f1175, %f1176, %f1177};
	fma.rn.f32 	%f1173, %f727, %f720, %f1173;
	st.local.v4.f32 	[%rd7+960], {%f1170, %f1171, %f1172, %f1173};
	fma.rn.f32 	%f1169, %f728, %f720, %f1169;
	st.local.v4.f32 	[%rd7+1856], {%f1166, %f1167, %f1168, %f1169};
	fma.rn.f32 	%f1165, %f729, %f720, %f1165;
	st.local.v4.f32 	[%rd7+2752], {%f1162, %f1163, %f1164, %f1165};
	ld.shared.f32 	%f730, [%r173+64];
	fma.rn.f32 	%f1158, %f730, %f717, %f1158;
	ld.shared.f32 	%f731, [%r173+3200];
	fma.rn.f32 	%f1154, %f731, %f717, %f1154;
	ld.shared.f32 	%f732, [%r173+6336];
	fma.rn.f32 	%f1150, %f732, %f717, %f1150;
	ld.shared.f32 	%f733, [%r173+9472];
	fma.rn.f32 	%f1146, %f733, %f717, %f1146;
	fma.rn.f32 	%f1159, %f730, %f718, %f1159;
	fma.rn.f32 	%f1155, %f731, %f718, %f1155;
	fma.rn.f32 	%f1151, %f732, %f718, %f1151;
	fma.rn.f32 	%f1147, %f733, %f718, %f1147;
	fma.rn.f32 	%f1160, %f730, %f719, %f1160;
	fma.rn.f32 	%f1156, %f731, %f719, %f1156;
	fma.rn.f32 	%f1152, %f732, %f719, %f1152;
	fma.rn.f32 	%f1148, %f733, %f719, %f1148;
	fma.rn.f32 	%f1161, %f730, %f720, %f1161;
	st.local.v4.f32 	[%rd7+128], {%f1158, %f1159, %f1160, %f1161};
	fma.rn.f32 	%f1157, %f731, %f720, %f1157;
	st.local.v4.f32 	[%rd7+1024], {%f1154, %f1155, %f1156, %f1157};
	fma.rn.f32 	%f1153, %f732, %f720, %f1153;
	st.local.v4.f32 	[%rd7+1920], {%f1150, %f1151, %f1152, %f1153};
	fma.rn.f32 	%f1149, %f733, %f720, %f1149;
	st.local.v4.f32 	[%rd7+2816], {%f1146, %f1147, %f1148, %f1149};
	ld.shared.f32 	%f734, [%r173+96];
	fma.rn.f32 	%f1142, %f734, %f717, %f1142;
	ld.shared.f32 	%f735, [%r173+3232];
	fma.rn.f32 	%f1138, %f735, %f717, %f1138;
	ld.shared.f32 	%f736, [%r173+6368];
	fma.rn.f32 	%f1134, %f736, %f717, %f1134;
	ld.shared.f32 	%f737, [%r173+9504];
	fma.rn.f32 	%f1130, %f737, %f717, %f1130;
	fma.rn.f32 	%f1143, %f734, %f718, %f1143;
	fma.rn.f32 	%f1139, %f735, %f718, %f1139;
	fma.rn.f32 	%f1135, %f736, %f718, %f1135;
	fma.rn.f32 	%f1131, %f737, %f718, %f1131;
	fma.rn.f32 	%f1144, %f734, %f719, %f1144;
	fma.rn.f32 	%f1140, %f735, %f719, %f1140;
	fma.rn.f32 	%f1136, %f736, %f719, %f1136;
	fma.rn.f32 	%f1132, %f737, %f719, %f1132;
	fma.rn.f32 	%f1145, %f734, %f720, %f1145;
	st.local.v4.f32 	[%rd7+192], {%f1142, %f1143, %f1144, %f1145};
	fma.rn.f32 	%f1141, %f735, %f720, %f1141;
	st.local.v4.f32 	[%rd7+1088], {%f1138, %f1139, %f1140, %f1141};
	fma.rn.f32 	%f1137, %f736, %f720, %f1137;
	st.local.v4.f32 	[%rd7+1984], {%f1134, %f1135, %f1136, %f1137};
	fma.rn.f32 	%f1133, %f737, %f720, %f1133;
	st.local.v4.f32 	[%rd7+2880], {%f1130, %f1131, %f1132, %f1133};
	ld.shared.f32 	%f738, [%r173+128];
	fma.rn.f32 	%f1126, %f738, %f717, %f1126;
	ld.shared.f32 	%f739, [%r173+3264];
	fma.rn.f32 	%f1122, %f739, %f717, %f1122;
	ld.shared.f32 	%f740, [%r173+6400];
	fma.rn.f32 	%f1118, %f740, %f717, %f1118;
	ld.shared.f32 	%f741, [%r173+9536];
	fma.rn.f32 	%f1114, %f741, %f717, %f1114;
	fma.rn.f32 	%f1127, %f738, %f718, %f1127;
	fma.rn.f32 	%f1123, %f739, %f718, %f1123;
	fma.rn.f32 	%f1119, %f740, %f718, %f1119;
	fma.rn.f32 	%f1115, %f741, %f718, %f1115;
	fma.rn.f32 	%f1128, %f738, %f719, %f1128;
	fma.rn.f32 	%f1124, %f739, %f719, %f1124;
	fma.rn.f32 	%f1120, %f740, %f719, %f1120;
	fma.rn.f32 	%f1116, %f741, %f719, %f1116;
	fma.rn.f32 	%f1129, %f738, %f720, %f1129;
	st.local.v4.f32 	[%rd7+256], {%f1126, %f1127, %f1128, %f1129};
	fma.rn.f32 	%f1125, %f739, %f720, %f1125;
	st.local.v4.f32 	[%rd7+1152], {%f1122, %f1123, %f1124, %f1125};
	fma.rn.f32 	%f1121, %f740, %f720, %f1121;
	st.local.v4.f32 	[%rd7+2048], {%f1118, %f1119, %f1120, %f1121};
	fma.rn.f32 	%f1117, %f741, %f720, %f1117;
	st.local.v4.f32 	[%rd7+2944], {%f1114, %f1115, %f1116, %f1117};
	ld.shared.f32 	%f742, [%r173+160];
	fma.rn.f32 	%f1110, %f742, %f717, %f1110;
	ld.shared.f32 	%f743, [%r173+3296];
	fma.rn.f32 	%f1106, %f743, %f717, %f1106;
	ld.shared.f32 	%f744, [%r173+6432];
	fma.rn.f32 	%f1102, %f744, %f717, %f1102;
	ld.shared.f32 	%f745, [%r173+9568];
	fma.rn.f32 	%f1098, %f745, %f717, %f1098;
	fma.rn.f32 	%f1111, %f742, %f718, %f1111;
	fma.rn.f32 	%f1107, %f743, %f718, %f1107;
	fma.rn.f32 	%f1103, %f744, %f718, %f1103;
	fma.rn.f32 	%f1099, %f745, %f718, %f1099;
	fma.rn.f32 	%f1112, %f742, %f719, %f1112;
	fma.rn.f32 	%f1108, %f743, %f719, %f1108;
	fma.rn.f32 	%f1104, %f744, %f719, %f1104;
	fma.rn.f32 	%f1100, %f745, %f719, %f1100;
	fma.rn.f32 	%f1113, %f742, %f720, %f1113;
	st.local.v4.f32 	[%rd7+320], {%f1110, %f1111, %f1112, %f1113};
	fma.rn.f32 	%f1109, %f743, %f720, %f1109;
	st.local.v4.f32 	[%rd7+1216], {%f1106, %f1107, %f1108, %f1109};
	fma.rn.f32 	%f1105, %f744, %f720, %f1105;
	st.local.v4.f32 	[%rd7+2112], {%f1102, %f1103, %f1104, %f1105};
	fma.rn.f32 	%f1101, %f745, %f720, %f1101;
	st.local.v4.f32 	[%rd7+3008], {%f1098, %f1099, %f1100, %f1101};
	ld.shared.f32 	%f746, [%r173+192];
	fma.rn.f32 	%f1094, %f746, %f717, %f1094;
	ld.shared.f32 	%f747, [%r173+3328];
	fma.rn.f32 	%f1090, %f747, %f717, %f1090;
	ld.shared.f32 	%f748, [%r173+6464];
	fma.rn.f32 	%f1086, %f748, %f717, %f1086;
	ld.shared.f32 	%f749, [%r173+9600];
	fma.rn.f32 	%f1082, %f749, %f717, %f1082;
	fma.rn.f32 	%f1095, %f746, %f718, %f1095;
	fma.rn.f32 	%f1091, %f747, %f718, %f1091;
	fma.rn.f32 	%f1087, %f748, %f718, %f1087;
	fma.rn.f32 	%f1083, %f749, %f718, %f1083;
	fma.rn.f32 	%f1096, %f746, %f719, %f1096;
	fma.rn.f32 	%f1092, %f747, %f719, %f1092;
	fma.rn.f32 	%f1088, %f748, %f719, %f1088;
	fma.rn.f32 	%f1084, %f749, %f719, %f1084;
	fma.rn.f32 	%f1097, %f746, %f720, %f1097;
	st.local.v4.f32 	[%rd7+384], {%f1094, %f1095, %f1096, %f1097};
	fma.rn.f32 	%f1093, %f747, %f720, %f1093;
	st.local.v4.f32 	[%rd7+1280], {%f1090, %f1091, %f1092, %f1093};
	fma.rn.f32 	%f1089, %f748, %f720, %f1089;
	st.local.v4.f32 	[%rd7+2176], {%f1086, %f1087, %f1088, %f1089};
	fma.rn.f32 	%f1085, %f749, %f720, %f1085;
	st.local.v4.f32 	[%rd7+3072], {%f1082, %f1083, %f1084, %f1085};
	ld.shared.f32 	%f750, [%r173+224];
	fma.rn.f32 	%f1078, %f750, %f717, %f1078;
	ld.shared.f32 	%f751, [%r173+3360];
	fma.rn.f32 	%f1074, %f751, %f717, %f1074;
	ld.shared.f32 	%f752, [%r173+6496];
	fma.rn.f32 	%f1070, %f752, %f717, %f1070;
	ld.shared.f32 	%f753, [%r173+9632];
	fma.rn.f32 	%f1066, %f753, %f717, %f1066;
	fma.rn.f32 	%f1079, %f750, %f718, %f1079;
	fma.rn.f32 	%f1075, %f751, %f718, %f1075;
	fma.rn.f32 	%f1071, %f752, %f718, %f1071;
	fma.rn.f32 	%f1067, %f753, %f718, %f1067;
	fma.rn.f32 	%f1080, %f750, %f719, %f1080;
	fma.rn.f32 	%f1076, %f751, %f719, %f1076;
	fma.rn.f32 	%f1072, %f752, %f719, %f1072;
	fma.rn.f32 	%f1068, %f753, %f719, %f1068;
	fma.rn.f32 	%f1081, %f750, %f720, %f1081;
	st.local.v4.f32 	[%rd7+448], {%f1078, %f1079, %f1080, %f1081};
	fma.rn.f32 	%f1077, %f751, %f720, %f1077;
	st.local.v4.f32 	[%rd7+1344], {%f1074, %f1075, %f1076, %f1077};
	fma.rn.f32 	%f1073, %f752, %f720, %f1073;
	st.local.v4.f32 	[%rd7+2240], {%f1070, %f1071, %f1072, %f1073};
	fma.rn.f32 	%f1069, %f753, %f720, %f1069;
	st.local.v4.f32 	[%rd7+3136], {%f1066, %f1067, %f1068, %f1069};
	ld.shared.f32 	%f754, [%r173+256];
	fma.rn.f32 	%f1062, %f754, %f717, %f1062;
	ld.shared.f32 	%f755, [%r173+3392];
	fma.rn.f32 	%f1058, %f755, %f717, %f1058;
	ld.shared.f32 	%f756, [%r173+6528];
	fma.rn.f32 	%f1054, %f756, %f717, %f1054;
	ld.shared.f32 	%f757, [%r173+9664];
	fma.rn.f32 	%f1050, %f757, %f717, %f1050;
	fma.rn.f32 	%f1063, %f754, %f718, %f1063;
	fma.rn.f32 	%f1059, %f755, %f718, %f1059;
	fma.rn.f32 	%f1055, %f756, %f718, %f1055;
	fma.rn.f32 	%f1051, %f757, %f718, %f1051;
	fma.rn.f32 	%f1064, %f754, %f719, %f1064;
	fma.rn.f32 	%f1060, %f755, %f719, %f1060;
	fma.rn.f32 	%f1056, %f756, %f719, %f1056;
	fma.rn.f32 	%f1052, %f757, %f719, %f1052;
	fma.rn.f32 	%f1065, %f754, %f720, %f1065;
	st.local.v4.f32 	[%rd7+512], {%f1062, %f1063, %f1064, %f1065};
	fma.rn.f32 	%f1061, %f755, %f720, %f1061;
	st.local.v4.f32 	[%rd7+1408], {%f1058, %f1059, %f1060, %f1061};
	fma.rn.f32 	%f1057, %f756, %f720, %f1057;
	st.local.v4.f32 	[%rd7+2304], {%f1054, %f1055, %f1056, %f1057};
	fma.rn.f32 	%f1053, %f757, %f720, %f1053;
	st.local.v4.f32 	[%rd7+3200], {%f1050, %f1051, %f1052, %f1053};
	ld.shared.f32 	%f758, [%r173+288];
	fma.rn.f32 	%f1046, %f758, %f717, %f1046;
	ld.shared.f32 	%f759, [%r173+3424];
	fma.rn.f32 	%f1042, %f759, %f717, %f1042;
	ld.shared.f32 	%f760, [%r173+6560];
	fma.rn.f32 	%f1038, %f760, %f717, %f1038;
	ld.shared.f32 	%f761, [%r173+9696];
	fma.rn.f32 	%f1034, %f761, %f717, %f1034;
	fma.rn.f32 	%f1047, %f758, %f718, %f1047;
	fma.rn.f32 	%f1043, %f759, %f718, %f1043;
	fma.rn.f32 	%f1039, %f760, %f718, %f1039;
	fma.rn.f32 	%f1035, %f761, %f718, %f1035;
	fma.rn.f32 	%f1048, %f758, %f719, %f1048;
	fma.rn.f32 	%f1044, %f759, %f719, %f1044;
	fma.rn.f32 	%f1040, %f760, %f719, %f1040;
	fma.rn.f32 	%f1036, %f761, %f719, %f1036;
	fma.rn.f32 	%f1049, %f758, %f720, %f1049;
	st.local.v4.f32 	[%rd7+576], {%f1046, %f1047, %f1048, %f1049};
	fma.rn.f32 	%f1045, %f759, %f720, %f1045;
	st.local.v4.f32 	[%rd7+1472], {%f1042, %f1043, %f1044, %f1045};
	fma.rn.f32 	%f1041, %f760, %f720, %f1041;
	st.local.v4.f32 	[%rd7+2368], {%f1038, %f1039, %f1040, %f1041};
	fma.rn.f32 	%f1037, %f761, %f720, %f1037;
	st.local.v4.f32 	[%rd7+3264], {%f1034, %f1035, %f1036, %f1037};
	ld.shared.f32 	%f762, [%r173+320];
	fma.rn.f32 	%f1030, %f762, %f717, %f1030;
	ld.shared.f32 	%f763, [%r173+3456];
	fma.rn.f32 	%f1026, %f763, %f717, %f1026;
	ld.shared.f32 	%f764, [%r173+6592];
	fma.rn.f32 	%f1022, %f764, %f717, %f1022;
	ld.shared.f32 	%f765, [%r173+9728];
	fma.rn.f32 	%f1018, %f765, %f717, %f1018;
	fma.rn.f32 	%f1031, %f762, %f718, %f1031;
	fma.rn.f32 	%f1027, %f763, %f718, %f1027;
	fma.rn.f32 	%f1023, %f764, %f718, %f1023;
	fma.rn.f32 	%f1019, %f765, %f718, %f1019;
	fma.rn.f32 	%f1032, %f762, %f719, %f1032;
	fma.rn.f32 	%f1028, %f763, %f719, %f1028;
	fma.rn.f32 	%f1024, %f764, %f719, %f1024;
	fma.rn.f32 	%f1020, %f765, %f719, %f1020;
	fma.rn.f32 	%f1033, %f762, %f720, %f1033;
	st.local.v4.f32 	[%rd7+640], {%f1030, %f1031, %f1032, %f1033};
	fma.rn.f32 	%f1029, %f763, %f720, %f1029;
	st.local.v4.f32 	[%rd7+1536], {%f1026, %f1027, %f1028, %f1029};
	fma.rn.f32 	%f1025, %f764, %f720, %f1025;
	st.local.v4.f32 	[%rd7+2432], {%f1022, %f1023, %f1024, %f1025};
	fma.rn.f32 	%f1021, %f765, %f720, %f1021;
	st.local.v4.f32 	[%rd7+3328], {%f1018, %f1019, %f1020, %f1021};
	ld.shared.f32 	%f766, [%r173+352];
	fma.rn.f32 	%f1014, %f766, %f717, %f1014;
	ld.shared.f32 	%f767, [%r173+3488];
	fma.rn.f32 	%f1010, %f767, %f717, %f1010;
	ld.shared.f32 	%f768, [%r173+6624];
	fma.rn.f32 	%f1006, %f768, %f717, %f1006;
	ld.shared.f32 	%f769, [%r173+9760];
	fma.rn.f32 	%f1002, %f769, %f717, %f1002;
	fma.rn.f32 	%f1015, %f766, %f718, %f1015;
	fma.rn.f32 	%f1011, %f767, %f718, %f1011;
	fma.rn.f32 	%f1007, %f768, %f718, %f1007;
	fma.rn.f32 	%f1003, %f769, %f718, %f1003;
	fma.rn.f32 	%f1016, %f766, %f719, %f1016;
	fma.rn.f32 	%f1012, %f767, %f719, %f1012;
	fma.rn.f32 	%f1008, %f768, %f719, %f1008;
	fma.rn.f32 	%f1004, %f769, %f719, %f1004;
	fma.rn.f32 	%f1017, %f766, %f720, %f1017;
	st.local.v4.f32 	[%rd7+704], {%f1014, %f1015, %f1016, %f1017};
	fma.rn.f32 	%f1013, %f767, %f720, %f1013;
	st.local.v4.f32 	[%rd7+1600], {%f1010, %f1011, %f1012, %f1013};
	fma.rn.f32 	%f1009, %f768, %f720, %f1009;
	st.local.v4.f32 	[%rd7+2496], {%f1006, %f1007, %f1008, %f1009};
	fma.rn.f32 	%f1005, %f769, %f720, %f1005;
	st.local.v4.f32 	[%rd7+3392], {%f1002, %f1003, %f1004, %f1005};
	ld.shared.f32 	%f770, [%r173+384];
	fma.rn.f32 	%f998, %f770, %f717, %f998;
	ld.shared.f32 	%f771, [%r173+3520];
	fma.rn.f32 	%f994, %f771, %f717, %f994;
	ld.shared.f32 	%f772, [%r173+6656];
	fma.rn.f32 	%f990, %f772, %f717, %f990;
	ld.shared.f32 	%f773, [%r173+9792];
	fma.rn.f32 	%f986, %f773, %f717, %f986;
	fma.rn.f32 	%f999, %f770, %f718, %f999;
	fma.rn.f32 	%f995, %f771, %f718, %f995;
	fma.rn.f32 	%f991, %f772, %f718, %f991;
	fma.rn.f32 	%f987, %f773, %f718, %f987;
	fma.rn.f32 	%f1000, %f770, %f719, %f1000;
	fma.rn.f32 	%f996, %f771, %f719, %f996;
	fma.rn.f32 	%f992, %f772, %f719, %f992;
	fma.rn.f32 	%f988, %f773, %f719, %f988;
	fma.rn.f32 	%f1001, %f770, %f720, %f1001;
	st.local.v4.f32 	[%rd7+768], {%f998, %f999, %f1000, %f1001};
	fma.rn.f32 	%f997, %f771, %f720, %f997;
	st.local.v4.f32 	[%rd7+1664], {%f994, %f995, %f996, %f997};
	fma.rn.f32 	%f993, %f772, %f720, %f993;
	st.local.v4.f32 	[%rd7+2560], {%f990, %f991, %f992, %f993};
	fma.rn.f32 	%f989, %f773, %f720, %f989;
	st.local.v4.f32 	[%rd7+3456], {%f986, %f987, %f988, %f989};
	ld.shared.f32 	%f774, [%r173+416];
	fma.rn.f32 	%f982, %f774, %f717, %f982;
	ld.shared.f32 	%f775, [%r173+3552];
	fma.rn.f32 	%f978, %f775, %f717, %f978;
	ld.shared.f32 	%f776, [%r173+6688];
	fma.rn.f32 	%f974, %f776, %f717, %f974;
	ld.shared.f32 	%f777, [%r173+9824];
	fma.rn.f32 	%f970, %f777, %f717, %f970;
	fma.rn.f32 	%f983, %f774, %f718, %f983;
	fma.rn.f32 	%f979, %f775, %f718, %f979;
	fma.rn.f32 	%f975, %f776, %f718, %f975;
	fma.rn.f32 	%f971, %f777, %f718, %f971;
	fma.rn.f32 	%f984, %f774, %f719, %f984;
	fma.rn.f32 	%f980, %f775, %f719, %f980;
	fma.rn.f32 	%f976, %f776, %f719, %f976;
	fma.rn.f32 	%f972, %f777, %f719, %f972;
	fma.rn.f32 	%f985, %f774, %f720, %f985;
	st.local.v4.f32 	[%rd7+832], {%f982, %f983, %f984, %f985};
	fma.rn.f32 	%f981, %f775, %f720, %f981;
	st.local.v4.f32 	[%rd7+1728], {%f978, %f979, %f980, %f981};
	fma.rn.f32 	%f977, %f776, %f720, %f977;
	st.local.v4.f32 	[%rd7+2624], {%f974, %f975, %f976, %f977};
	fma.rn.f32 	%f973, %f777, %f720, %f973;
	st.local.v4.f32 	[%rd7+3520], {%f970, %f971, %f972, %f973};
	{ .reg .b32 tmp; mov.b64 {tmp, %r176}, %rd95; }
	mov.b32 	%f1180, %r176;
	mov.b32 	%r193, 1;
	mov.pred 	%p10, 0;
	@%p1 bra 	$L__BB0_8;
	add.s32 	%r192, %r192, 1;
	setp.ne.s32 	%p6, %r192, 4;
	@%p6 bra 	$L__BB0_7;
	add.s32 	%r191, %r191, 1;
	setp.ne.s32 	%p7, %r191, 4;
	@%p7 bra 	$L__BB0_6;
	add.s32 	%r181, %r181, 1;
	setp.ne.s32 	%p8, %r181, 68;
	@%p8 bra 	$L__BB0_1;
	ld.param.u64 	%rd103, [my_kernel_kernel0_param_3];
	ld.param.u64 	%rd102, [my_kernel_kernel0_param_2];
	shl.b32 	%r178, %r1, 4;
	and.b32  	%r179, %r178, 16;
	add.s32 	%r180, %r179, %r2;
	mad.lo.s32 	%r194, %r3, 1792, %r180;
	cvta.to.global.u64 	%rd96, %rd103;
	mul.wide.u32 	%rd97, %r180, 4;
	add.s64 	%rd98, %rd96, %rd97;
	ld.global.nc.f32 	%f673, [%rd98];
	ld.global.nc.f32 	%f674, [%rd98+4];
	ld.global.nc.f32 	%f675, [%rd98+8];
	ld.global.nc.f32 	%f676, [%rd98+12];
	ld.global.nc.f32 	%f677, [%rd98+16];
	ld.global.nc.f32 	%f678, [%rd98+20];
	ld.global.nc.f32 	%f679, [%rd98+24];
	ld.global.nc.f32 	%f680, [%rd98+28];
	ld.global.nc.f32 	%f681, [%rd98+32];
	ld.global.nc.f32 	%f682, [%rd98+36];
	ld.global.nc.f32 	%f683, [%rd98+40];
	ld.global.nc.f32 	%f684, [%rd98+44];
	ld.global.nc.f32 	%f685, [%rd98+48];
	ld.global.nc.f32 	%f686, [%rd98+52];
	ld.global.nc.f32 	%f687, [%rd98+56];
	ld.global.nc.f32 	%f688, [%rd98+60];
	cvta.to.global.u64 	%rd8, %rd102;
	mov.b32 	%r195, 0;
$L__BB0_13:
	ld.local.v4.f32 	{%f778, %f779, %f780, %f781}, [%rd104+-1792];
	add.f32 	%f782, %f778, %f673;
	max.f32 	%f783, %f782, 0f00000000;
	mul.wide.u32 	%rd99, %r194, 4;
	add.s64 	%rd100, %rd8, %rd99;
	st.global.f32 	[%rd100], %f783;
	ld.local.v4.f32 	{%f784, %f785, %f786, %f787}, [%rd104+-896];
	add.f32 	%f788, %f784, %f673;
	max.f32 	%f789, %f788, 0f00000000;
	st.global.f32 	[%rd100+50176], %f789;
	ld.local.v4.f32 	{%f790, %f791, %f792, %f793}, [%rd104];
	add.f32 	%f794, %f790, %f673;
	max.f32 	%f795, %f794, 0f00000000;
	st.global.f32 	[%rd100+100352], %f795;
	ld.local.v4.f32 	{%f796, %f797, %f798, %f799}, [%rd104+896];
	add.f32 	%f800, %f796, %f673;
	max.f32 	%f801, %f800, 0f00000000;
	st.global.f32 	[%rd100+150528], %f801;
	add.f32 	%f802, %f779, %f674;
	max.f32 	%f803, %f802, 0f00000000;
	st.global.f32 	[%rd100+4], %f803;
	add.f32 	%f804, %f785, %f674;
	max.f32 	%f805, %f804, 0f00000000;
	st.global.f32 	[%rd100+50180], %f805;
	add.f32 	%f806, %f791, %f674;
	max.f32 	%f807, %f806, 0f00000000;
	st.global.f32 	[%rd100+100356], %f807;
	add.f32 	%f808, %f797, %f674;
	max.f32 	%f809, %f808, 0f00000000;
	st.global.f32 	[%rd100+150532], %f809;
	add.f32 	%f810, %f780, %f675;
	max.f32 	%f811, %f810, 0f00000000;
	st.global.f32 	[%rd100+8], %f811;
	add.f32 	%f812, %f786, %f675;
	max.f32 	%f813, %f812, 0f00000000;
	st.global.f32 	[%rd100+50184], %f813;
	add.f32 	%f814, %f792, %f675;
	max.f32 	%f815, %f814, 0f00000000;
	st.global.f32 	[%rd100+100360], %f815;
	add.f32 	%f816, %f798, %f675;
	max.f32 	%f817, %f816, 0f00000000;
	st.global.f32 	[%rd100+150536], %f817;
	add.f32 	%f818, %f781, %f676;
	max.f32 	%f819, %f818, 0f00000000;
	st.global.f32 	[%rd100+12], %f819;
	add.f32 	%f820, %f787, %f676;
	max.f32 	%f821, %f820, 0f00000000;
	st.global.f32 	[%rd100+50188], %f821;
	add.f32 	%f822, %f793, %f676;
	max.f32 	%f823, %f822, 0f00000000;
	st.global.f32 	[%rd100+100364], %f823;
	add.f32 	%f824, %f799, %f676;
	max.f32 	%f825, %f824, 0f00000000;
	st.global.f32 	[%rd100+150540], %f825;
	ld.local.v4.f32 	{%f826, %f827, %f828, %f829}, [%rd104+-1776];
	add.f32 	%f830, %f826, %f677;
	max.f32 	%f831, %f830, 0f00000000;
	st.global.f32 	[%rd100+16], %f831;
	ld.local.v4.f32 	{%f832, %f833, %f834, %f835}, [%rd104+-880];
	add.f32 	%f836, %f832, %f677;
	max.f32 	%f837, %f836, 0f00000000;
	st.global.f32 	[%rd100+50192], %f837;
	ld.local.v4.f32 	{%f838, %f839, %f840, %f841}, [%rd104+16];
	add.f32 	%f842, %f838, %f677;
	max.f32 	%f843, %f842, 0f00000000;
	st.global.f32 	[%rd100+100368], %f843;
	ld.local.v4.f32 	{%f844, %f845, %f846, %f847}, [%rd104+912];
	add.f32 	%f848, %f844, %f677;
	max.f32 	%f849, %f848, 0f00000000;
	st.global.f32 	[%rd100+150544], %f849;
	add.f32 	%f850, %f827, %f678;
	max.f32 	%f851, %f850, 0f00000000;
	st.global.f32 	[%rd100+20], %f851;
	add.f32 	%f852, %f833, %f678;
	max.f32 	%f853, %f852, 0f00000000;
	st.global.f32 	[%rd100+50196], %f853;
	add.f32 	%f854, %f839, %f678;
	max.f32 	%f855, %f854, 0f00000000;
	st.global.f32 	[%rd100+100372], %f855;
	add.f32 	%f856, %f845, %f678;
	max.f32 	%f857, %f856, 0f00000000;
	st.global.f32 	[%rd100+150548], %f857;
	add.f32 	%f858, %f828, %f679;
	max.f32 	%f859, %f858, 0f00000000;
	st.global.f32 	[%rd100+24], %f859;
	add.f32 	%f860, %f834, %f679;
	max.f32 	%f861, %f860, 0f00000000;
	st.global.f32 	[%rd100+50200], %f861;
	add.f32 	%f862, %f840, %f679;
	max.f32 	%f863, %f862, 0f00000000;
	st.global.f32 	[%rd100+100376], %f863;
	add.f32 	%f864, %f846, %f679;
	max.f32 	%f865, %f864, 0f00000000;
	st.global.f32 	[%rd100+150552], %f865;
	add.f32 	%f866, %f829, %f680;
	max.f32 	%f867, %f866, 0f00000000;
	st.global.f32 	[%rd100+28], %f867;
	add.f32 	%f868, %f835, %f680;
	max.f32 	%f869, %f868, 0f00000000;
	st.global.f32 	[%rd100+50204], %f869;
	add.f32 	%f870, %f841, %f680;
	max.f32 	%f871, %f870, 0f00000000;
	st.global.f32 	[%rd100+100380], %f871;
	add.f32 	%f872, %f847, %f680;
	max.f32 	%f873, %f872, 0f00000000;
	st.global.f32 	[%rd100+150556], %f873;
	ld.local.v4.f32 	{%f874, %f875, %f876, %f877}, [%rd104+-1760];
	add.f32 	%f878, %f874, %f681;
	max.f32 	%f879, %f878, 0f00000000;
	st.global.f32 	[%rd100+32], %f879;
	ld.local.v4.f32 	{%f880, %f881, %f882, %f883}, [%rd104+-864];
	add.f32 	%f884, %f880, %f681;
	max.f32 	%f885, %f884, 0f00000000;
	st.global.f32 	[%rd100+50208], %f885;
	ld.local.v4.f32 	{%f886, %f887, %f888, %f889}, [%rd104+32];
	add.f32 	%f890, %f886, %f681;
	max.f32 	%f891, %f890, 0f00000000;
	st.global.f32 	[%rd100+100384], %f891;
	ld.local.v4.f32 	{%f892, %f893, %f894, %f895}, [%rd104+928];
	add.f32 	%f896, %f892, %f681;
	max.f32 	%f897, %f896, 0f00000000;
	st.global.f32 	[%rd100+150560], %f897;
	add.f32 	%f898, %f875, %f682;
	max.f32 	%f899, %f898, 0f00000000;
	st.global.f32 	[%rd100+36], %f899;
	add.f32 	%f900, %f881, %f682;
	max.f32 	%f901, %f900, 0f00000000;
	st.global.f32 	[%rd100+50212], %f901;
	add.f32 	%f902, %f887, %f682;
	max.f32 	%f903, %f902, 0f00000000;
	st.global.f32 	[%rd100+100388], %f903;
	add.f32 	%f904, %f893, %f682;
	max.f32 	%f905, %f904, 0f00000000;
	st.global.f32 	[%rd100+150564], %f905;
	add.f32 	%f906, %f876, %f683;
	max.f32 	%f907, %f906, 0f00000000;
	st.global.f32 	[%rd100+40], %f907;
	add.f32 	%f908, %f882, %f683;
	max.f32 	%f909, %f908, 0f00000000;
	st.global.f32 	[%rd100+50216], %f909;
	add.f32 	%f910, %f888, %f683;
	max.f32 	%f911, %f910, 0f00000000;
	st.global.f32 	[%rd100+100392], %f911;
	add.f32 	%f912, %f894, %f683;
	max.f32 	%f913, %f912, 0f00000000;
	st.global.f32 	[%rd100+150568], %f913;
	add.f32 	%f914, %f877, %f684;
	max.f32 	%f915, %f914, 0f00000000;
	st.global.f32 	[%rd100+44], %f915;
	add.f32 	%f916, %f883, %f684;
	max.f32 	%f917, %f916, 0f00000000;
	st.global.f32 	[%rd100+50220], %f917;
	add.f32 	%f918, %f889, %f684;
	max.f32 	%f919, %f918, 0f00000000;
	st.global.f32 	[%rd100+100396], %f919;
	add.f32 	%f920, %f895, %f684;
	max.f32 	%f921, %f920, 0f00000000;
	st.global.f32 	[%rd100+150572], %f921;
	ld.local.v4.f32 	{%f922, %f923, %f924, %f925}, [%rd104+-1744];
	add.f32 	%f926, %f922, %f685;
	max.f32 	%f927, %f926, 0f00000000;
	st.global.f32 	[%rd100+48], %f927;
	ld.local.v4.f32 	{%f928, %f929, %f930, %f931}, [%rd104+-848];
	add.f32 	%f932, %f928, %f685;
	max.f32 	%f933, %f932, 0f00000000;
	st.global.f32 	[%rd100+50224], %f933;
	ld.local.v4.f32 	{%f934, %f935, %f936, %f937}, [%rd104+48];
	add.f32 	%f938, %f934, %f685;
	max.f32 	%f939, %f938, 0f00000000;
	st.global.f32 	[%rd100+100400], %f939;
	ld.local.v4.f32 	{%f940, %f941, %f942, %f943}, [%rd104+944];
	add.f32 	%f944, %f940, %f685;
	max.f32 	%f945, %f944, 0f00000000;
	st.global.f32 	[%rd100+150576], %f945;
	add.f32 	%f946, %f923, %f686;
	max.f32 	%f947, %f946, 0f00000000;
	st.global.f32 	[%rd100+52], %f947;
	add.f32 	%f948, %f929, %f686;
	max.f32 	%f949, %f948, 0f00000000;
	st.global.f32 	[%rd100+50228], %f949;
	add.f32 	%f950, %f935, %f686;
	max.f32 	%f951, %f950, 0f00000000;
	st.global.f32 	[%rd100+100404], %f951;
	add.f32 	%f952, %f941, %f686;
	max.f32 	%f953, %f952, 0f00000000;
	st.global.f32 	[%rd100+150580], %f953;
	add.f32 	%f954, %f924, %f687;
	max.f32 	%f955, %f954, 0f00000000;
	st.global.f32 	[%rd100+56], %f955;
	add.f32 	%f956, %f930, %f687;
	max.f32 	%f957, %f956, 0f00000000;
	st.global.f32 	[%rd100+50232], %f957;
	add.f32 	%f958, %f936, %f687;
	max.f32 	%f959, %f958, 0f00000000;
	st.global.f32 	[%rd100+100408], %f959;
	add.f32 	%f960, %f942, %f687;
	max.f32 	%f961, %f960, 0f00000000;
	st.global.f32 	[%rd100+150584], %f961;
	add.f32 	%f962, %f925, %f688;
	max.f32 	%f963, %f962, 0f00000000;
	st.global.f32 	[%rd100+60], %f963;
	add.f32 	%f964, %f931, %f688;
	max.f32 	%f965, %f964, 0f00000000;
	st.global.f32 	[%rd100+50236], %f965;
	add.f32 	%f966, %f937, %f688;
	max.f32 	%f967, %f966, 0f00000000;
	st.global.f32 	[%rd100+100412], %f967;
	add.f32 	%f968, %f943, %f688;
	max.f32 	%f969, %f968, 0f00000000;
	st.global.f32 	[%rd100+150588], %f969;
	add.s32 	%r195, %r195, 1;
	add.s32 	%r194, %r194, 128;
	add.s64 	%rd104, %rd104, 64;
	setp.ne.s32 	%p9, %r195, 14;
	@%p9 bra 	$L__BB0_13;
	ret;

}


// ===== COMPILED SASS (sm_100) =====

	.target	sm_100

	.elftype	@"ET_EXEC"


//--------------------- .note.nv.tkinfo           --------------------------
	.section	.note.nv.tkinfo,"",@"SHT_NOTE"
	.sectionflags	@"SHF_NOTE_NV_TKINFO"
	.tkinfo
        /*0018*/ 	.word	0x00000002
        /*0030*/ 	.string	""
        /*0030*/ 	.string	"ptxas"
        /*0030*/ 	.string	"Cuda compilation tools, release 13.0, V13.0.88"
        /*0030*/ 	.string	"Build cuda_13.0.r13.0/compiler.36424714_0"
        /*0030*/ 	.string	"-arch sm_100 -m 64 "



//--------------------- .note.nv.cuinfo           --------------------------
	.section	.note.nv.cuinfo,"",@"SHT_NOTE"
	.sectionflags	@"SHF_NOTE_NV_CUINFO"
        /*0018*/ 	.short	0x0002
        /*001a*/ 	.short	0x0064
        /*001c*/ 	.short	0x0082
	.zero		2


//--------------------- .nv.info                  --------------------------
	.section	.nv.info,"",@"SHT_CUDA_INFO"
	.align	4


	//----- nvinfo : EIATTR_REGCOUNT
	.align		4
        /*0000*/ 	.byte	0x04, 0x2f
        /*0002*/ 	.short	(.L_1 - .L_0)
	.align		4
.L_0:
        /*0004*/ 	.word	index@(my_kernel_kernel0)
        /*0008*/ 	.word	0x000000ff


	//----- nvinfo : EIATTR_FRAME_SIZE
	.align		4
.L_1:
        /*000c*/ 	.byte	0x04, 0x11
        /*000e*/ 	.short	(.L_3 - .L_2)
	.align		4
.L_2:
        /*0010*/ 	.word	index@(my_kernel_kernel0)
        /*0014*/ 	.word	0x00000e00


	//----- nvinfo : EIATTR_MIN_STACK_SIZE
	.align		4
.L_3:
        /*0018*/ 	.byte	0x04, 0x12
        /*001a*/ 	.short	(.L_5 - .L_4)
	.align		4
.L_4:
        /*001c*/ 	.word	index@(my_kernel_kernel0)
        /*0020*/ 	.word	0x00000e00
.L_5:


//--------------------- .nv.compat                --------------------------
	.section	.nv.compat,"",@"SHT_CUDA_COMPAT_INFO"
	.align	4
        /*0000*/ 	.byte	0x02, 0x09, 0x00, 0x00, 0x02, 0x02, 0x01, 0x00, 0x02, 0x05, 0x05, 0x00, 0x03, 0x07, 0x01, 0x01
        /*0010*/ 	.byte	0x02, 0x03, 0x00, 0x00, 0x02, 0x06, 0x01, 0x00, 0x04, 0x0b, 0x08, 0x00, 0x09, 0x00, 0x00, 0x00
        /*0020*/ 	.byte	0x00, 0x00, 0x00, 0x00


//--------------------- .nv.info.my_kernel_kernel0 --------------------------
	.section	.nv.info.my_kernel_kernel0,"",@"SHT_CUDA_INFO"
	.sectionflags	@""
	.align	4


	//----- nvinfo : EIATTR_CUDA_API_VERSION
	.align		4
        /*0000*/ 	.byte	0x04, 0x37
        /*0002*/ 	.short	(.L_7 - .L_6)
.L_6:
        /*0004*/ 	.word	0x00000082


	//----- nvinfo : EIATTR_KPARAM_INFO
	.align		4
.L_7:
        /*0008*/ 	.byte	0x04, 0x17
        /*000a*/ 	.short	(.L_9 - .L_8)
.L_8:
        /*000c*/ 	.word	0x00000000
        /*0010*/ 	.short	0x0003
        /*0012*/ 	.short	0x0018
        /*0014*/ 	.byte	0x00, 0xf5, 0x21, 0x00


	//----- nvinfo : EIATTR_KPARAM_INFO
	.align		4
.L_9:
        /*0018*/ 	.byte	0x04, 0x17
        /*001a*/ 	.short	(.L_11 - .L_10)
.L_10:
        /*001c*/ 	.word	0x00000000
        /*0020*/ 	.short	0x0002
        /*0022*/ 	.short	0x0010
        /*0024*/ 	.byte	0x00, 0xf5, 0x21, 0x00


	//----- nvinfo : EIATTR_KPARAM_INFO
	.align		4
.L_11:
        /*0028*/ 	.byte	0x04, 0x17
        /*002a*/ 	.short	(.L_13 - .L_12)
.L_12:
        /*002c*/ 	.word	0x00000000
        /*0030*/ 	.short	0x0001
        /*0032*/ 	.short	0x0008
        /*0034*/ 	.byte	0x00, 0xf5, 0x21, 0x00


	//----- nvinfo : EIATTR_KPARAM_INFO
	.align		4
.L_13:
        /*0038*/ 	.byte	0x04, 0x17
        /*003a*/ 	.short	(.L_15 - .L_14)
.L_14:
        /*003c*/ 	.word	0x00000000
        /*0040*/ 	.short	0x0000
        /*0042*/ 	.short	0x0000
        /*0044*/ 	.byte	0x00, 0xf5, 0x21, 0x00


	//----- nvinfo : EIATTR_SPARSE_MMA_MASK
	.align		4
.L_15:
        /*0048*/ 	.byte	0x03, 0x50
        /*004a*/ 	.short	0x0000


	//----- nvinfo : EIATTR_MAXREG_COUNT
	.align		4
        /*004c*/ 	.byte	0x03, 0x1b
        /*004e*/ 	.short	0x00ff


	//----- nvinfo : EIATTR_NUM_BARRIERS
	.align		4
        /*0050*/ 	.byte	0x02, 0x4c
        /*0052*/ 	.byte	0x01
	.zero		1


	//----- nvinfo : EIATTR_MERCURY_ISA_VERSION
	.align		4
        /*0054*/ 	.byte	0x03, 0x5f
        /*0056*/ 	.short	0x0101


	//----- nvinfo : EIATTR_VRC_CTA_INIT_COUNT
	.align		4
        /*0058*/ 	.byte	0x02, 0x4a
	.zero		1
	.zero		1


	//----- nvinfo : EIATTR_EXIT_INSTR_OFFSETS
	.align		4
        /*005c*/ 	.byte	0x04, 0x1c
        /*005e*/ 	.short	(.L_17 - .L_16)


	//   ....[0]....
.L_16:
        /*0060*/ 	.word	0x00005280


	//----- nvinfo : EIATTR_CBANK_PARAM_SIZE
	.align		4
.L_17:
        /*0064*/ 	.byte	0x03, 0x19
        /*0066*/ 	.short	0x0020


	//----- nvinfo : EIATTR_PARAM_CBANK
	.align		4
        /*0068*/ 	.byte	0x04, 0x0a
        /*006a*/ 	.short	(.L_19 - .L_18)
	.align		4
.L_18:
        /*006c*/ 	.word	index@(.nv.constant0.my_kernel_kernel0)
        /*0070*/ 	.short	0x0380
        /*0072*/ 	.short	0x0020


	//----- nvinfo : EIATTR_SW_WAR
	.align		4
.L_19:
        /*0074*/ 	.byte	0x04, 0x36
        /*0076*/ 	.short	(.L_21 - .L_20)
.L_20:
        /*0078*/ 	.word	0x00000008
.L_21:


//--------------------- .nv.callgraph             --------------------------
	.section	.nv.callgraph,"",@"SHT_CUDA_CALLGRAPH"
	.align	4
	.sectionentsize	8
	.align		4
        /*0000*/ 	.word	0x00000000
	.align		4
        /*0004*/ 	.word	0xffffffff
	.align		4
        /*0008*/ 	.word	0x00000000
	.align		4
        /*000c*/ 	.word	0xfffffffe
	.align		4
        /*0010*/ 	.word	0x00000000
	.align		4
        /*0014*/ 	.word	0xfffffffd
	.align		4
        /*0018*/ 	.word	0x00000000
	.align		4
        /*001c*/ 	.word	0xfffffffc


//--------------------- .text.my_kernel_kernel0   --------------------------
	.section	.text.my_kernel_kernel0,"ax",@progbits
	.align	128
        .global         my_kernel_kernel0
        .type           my_kernel_kernel0,@function
        .size           my_kernel_kernel0,(.L_x_7 - my_kernel_kernel0)
        .other          my_kernel_kernel0,@"STO_CUDA_ENTRY STV_DEFAULT"
my_kernel_kernel0:
.text.my_kernel_kernel0:
[----:B------:R-:W0:Y:S01]  /*0000*/  LDC R1, c[0x0][0x37c] ;  /* 0x0000df00ff017b82 */ /* 0x000e220000000800 */
[----:B------:R-:W1:Y:S07]  /*0010*/  S2R R2, SR_TID.X ;  /* 0x0000000000027919 */ /* 0x000e6e0000002100 */
[----:B------:R-:W2:Y:S01]  /*0020*/  S2UR UR5, SR_CgaCtaId ;  /* 0x00000000000579c3 */ /* 0x000ea20000008800 */
[----:B0-----:R-:W-:Y:S01]  /*0030*/  IADD3 R1, PT, PT, R1, -0xe00, RZ ;  /* 0xfffff20001017810 */ /* 0x001fe20007ffe0ff */
[----:B------:R-:W-:Y:S01]  /*0040*/  UMOV UR4, 0x400 ;  /* 0x0000040000047882 */ /* 0x000fe20000000000 */
[----:B------:R-:W0:Y:S01]  /*0050*/  S2R R3, SR_CTAID.X ;  /* 0x0000000000037919 */ /* 0x000e220000002500 */
[----:B------:R-:W-:Y:S01]  /*0060*/  HFMA2 R4, -RZ, RZ, 0, 0 ;  /* 0x00000000ff047431 */ /* 0x000fe200000001ff */
[----:B------:R-:W-:Y:S01]  /*0070*/  MOV R6, R1 ;  /* 0x0000000100067202 */ /* 0x000fe20000000f00 */
[----:B------:R-:W3:Y:S01]  /*0080*/  LDCU.64 UR8, c[0x0][0x358] ;  /* 0x00006b00ff0877ac */ /* 0x000ee20008000a00 */
[----:B------:R4:W-:Y:S01]  /*0090*/  STL.128 [R1], RZ ;  /* 0x000000ff01007387 */ /* 0x0009e20000100c00 */
[----:B------:R-:W-:-:S03]  /*00a0*/  IADD3 R0, PT, PT, R1, 0x700, RZ ;  /* 0x0000070001007810 */ /* 0x000fc60007ffe0ff */
[----:B------:R4:W-:Y:S04]  /*00b0*/  STL.128 [R1+0x380], RZ ;  /* 0x000380ff01007387 */ /* 0x0009e80000100c00 */
[----:B------:R4:W-:Y:S04]  /*00c0*/  STL.128 [R1+0x700], RZ ;  /* 0x000700ff01007387 */ /* 0x0009e80000100c00 */
[----:B------:R4:W-:Y:S04]  /*00d0*/  STL.128 [R1+0xa80], RZ ;  /* 0x000a80ff01007387 */ /* 0x0009e80000100c00 */
[----:B------:R4:W-:Y:S01]  /*00e0*/  STL.128 [R1+0x40], RZ ;  /* 0x000040ff01007387 */ /* 0x0009e20000100c00 */
[----:B--2---:R-:W-:-:S03]  /*00f0*/  ULEA UR4, UR5, UR4, 0x18 ;  /* 0x0000000405047291 */ /* 0x004fc6000f8ec0ff */
[----:B------:R4:W-:Y:S04]  /*0100*/  STL.128 [R1+0x3c0], RZ ;  /* 0x0003c0ff01007387 */ /* 0x0009e80000100c00 */
[----:B------:R4:W-:Y:S01]  /*0110*/  STL.128 [R1+0x740], RZ ;  /* 0x000740ff01007387 */ /* 0x0009e20000100c00 */
[C---:B-1----:R-:W-:Y:S02]  /*0120*/  SHF.L.U32 R7, R2.reuse, 0x4, RZ ;  /* 0x0000000402077819 */ /* 0x042fe400000006ff */
[----:B------:R-:W-:Y:S01]  /*0130*/  SHF.R.U32.HI R5, RZ, 0x1, R2 ;  /* 0x00000001ff057819 */ /* 0x000fe20000011602 */
[----:B------:R4:W-:Y:S01]  /*0140*/  STL.128 [R1+0xac0], RZ ;  /* 0x000ac0ff01007387 */ /* 0x0009e20000100c00 */
[----:B------:R-:W-:Y:S02]  /*0150*/  LOP3.LUT R7, R7, 0x10, RZ, 0xc0, !PT ;  /* 0x0000001007077812 */ /* 0x000fe400078ec0ff */
[----:B------:R-:W-:Y:S01]  /*0160*/  LEA R236, R2, UR4, 0x2 ;  /* 0x0000000402ec7c11 */ /* 0x000fe2000f8e10ff */
[----:B------:R4:W-:Y:S04]  /*0170*/  STL.128 [R1+0x80], RZ ;  /* 0x000080ff01007387 */ /* 0x0009e80000100c00 */
        /* <DEDUP_REMOVED lines=214> */
[----:B0--3--:R4:W-:Y:S02]  /*0ee0*/  STL.128 [R1+0xdf0], RZ ;  /* 0x000df0ff01007387 */ /* 0x0099e40000100c00 */
.L_x_4:
[C---:B------:R-:W-:Y:S01]  /*0ef0*/  IADD3 R8, PT, PT, R2.reuse, 0xe, RZ ;  /* 0x0000000e02087810 */ /* 0x040fe20007ffe0ff */
[----:B------:R-:W-:Y:S01]  /*0f00*/  BAR.SYNC.DEFER_BLOCKING 0x0 ;  /* 0x0000000000007b1d */ /* 0x000fe20000010000 */
[C---:B------:R-:W-:Y:S02]  /*0f10*/  IADD3 R9, PT, PT, R2.reuse, 0x6, RZ ;  /* 0x0000000602097810 */ /* 0x040fe40007ffe0ff */
[----:B------:R-:W-:Y:S02]  /*0f20*/  IADD3 R10, PT, PT, R2, 0x46, RZ ;  /* 0x00000046020a7810 */ /* 0x000fe40007ffe0ff */
[----:B------:R-:W-:Y:S01]  /*0f30*/  SHF.R.U32.HI R8, RZ, 0x3, R8 ;  /* 0x00000003ff087819 */ /* 0x000fe20000011608 */
[----:B------:R-:W-:Y:S01]  /*0f40*/  UMOV UR4, 0xe0 ;  /* 0x000000e000047882 */ /* 0x000fe20000000000 */
[----:B------:R-:W-:Y:S02]  /*0f50*/  LOP3.LUT R9, R9, 0x7, RZ, 0xc0, !PT ;  /* 0x0000000709097812 */ /* 0x000fe400078ec0ff */
[----:B------:R-:W-:-:S02]  /*0f60*/  SHF.R.U32.HI R10, RZ, 0x3, R10 ;  /* 0x00000003ff0a7819 */ /* 0x000fc4000001160a */
[----:B------:R-:W-:Y:S01]  /*0f70*/  IADD3 R12, PT, PT, R2, 0x54, RZ ;  /* 0x00000054020c7810 */ /* 0x000fe20007ffe0ff */
[--C-:B------:R-:W-:Y:S01]  /*0f80*/  IMAD R11, R8, 0x220, R9.reuse ;  /* 0x00000220080b7824 */ /* 0x100fe200078e0209 */
[----:B------:R-:W-:Y:S01]  /*0f90*/  LOP3.LUT R8, R2, 0x7, RZ, 0xc0, !PT ;  /* 0x0000000702087812 */ /* 0x000fe200078ec0ff */
[----:B------:R-:W-:Y:S01]  /*0fa0*/  IMAD R19, R10, 0x220, R9 ;  /* 0x000002200a137824 */ /* 0x000fe200078e0209 */
[C---:B------:R-:W-:Y:S02]  /*0fb0*/  IADD3 R9, PT, PT, R2.reuse, 0x2a, RZ ;  /* 0x0000002a02097810 */ /* 0x040fe40007ffe0ff */
[C---:B------:R-:W-:Y:S02]  /*0fc0*/  IADD3 R10, PT, PT, R2.reuse, 0x1c, RZ ;  /* 0x0000001c020a7810 */ /* 0x040fe40007ffe0ff */
[C---:B------:R-:W-:Y:S02]  /*0fd0*/  IADD3 R13, PT, PT, R2.reuse, 0x2, RZ ;  /* 0x00000002020d7810 */ /* 0x040fe40007ffe0ff */
[----:B------:R-:W-:-:S02]  /*0fe0*/  IADD3 R17, PT, PT, R2, 0x62, RZ ;  /* 0x0000006202117810 */ /* 0x000fc40007ffe0ff */
[----:B------:R-:W-:Y:S02]  /*0ff0*/  IADD3 R16, PT, PT, R2, 0x38, RZ ;  /* 0x0000003802107810 */ /* 0x000fe40007ffe0ff */
[----:B------:R-:W-:Y:S02]  /*1000*/  SHF.R.U32.HI R21, RZ, 0x3, R2 ;  /* 0x00000003ff157819 */ /* 0x000fe40000011602 */
[----:B------:R-:W-:Y:S02]  /*1010*/  SHF.R.U32.HI R18, RZ, 0x3, R12 ;  /* 0x00000003ff127819 */ /* 0x000fe4000001160c */
[----:B------:R-:W-:Y:S01]  /*1020*/  SHF.R.U32.HI R14, RZ, 0x3, R9 ;  /* 0x00000003ff0e7819 */ /* 0x000fe20000011609 */
[----:B------:R-:W-:Y:S01]  /*1030*/  IMAD R23, R21, 0x220, R8 ;  /* 0x0000022015177824 */ /* 0x000fe200078e0208 */
[----:B------:R-:W-:Y:S02]  /*1040*/  LOP3.LUT R9, R8, 0x4, RZ, 0x3c, !PT ;  /* 0x0000000408097812 */ /* 0x000fe400078e3cff */
[----:B------:R-:W-:-:S02]  /*1050*/  SHF.R.U32.HI R12, RZ, 0x3, R10 ;  /* 0x00000003ff0c7819 */ /* 0x000fc4000001160a */
[----:B------:R-:W-:Y:S01]  /*1060*/  LOP3.LUT R15, R13, 0x7, RZ, 0xc0, !PT ;  /* 0x000000070d0f7812 */ /* 0x000fe200078ec0ff */
[----:B------:R-:W-:Y:S01]  /*1070*/  IMAD R21, R18, 0x220, R9 ;  /* 0x0000022012157824 */ /* 0x000fe200078e0209 */
[----:B------:R-:W-:Y:S01]  /*1080*/  SHF.R.U32.HI R20, RZ, 0x3, R17 ;  /* 0x00000003ff147819 */ /* 0x000fe20000011611 */
[----:B------:R-:W-:Y:S01]  /*1090*/  IMAD R13, R12, 0x220, R9 ;  /* 0x000002200c0d7824 */ /* 0x000fe200078e0209 */
[----:B------:R-:W-:Y:S01]  /*10a0*/  SHF.R.U32.HI R17, RZ, 0x3, R16 ;  /* 0x00000003ff117819 */ /* 0x000fe20000011610 */
[--C-:B------:R-:W-:Y:S01]  /*10b0*/  IMAD R9, R14, 0x220, R15.reuse ;  /* 0x000002200e097824 */ /* 0x100fe200078e020f */
[----:B-1----:R-:W-:Y:S01]  /*10c0*/  LEA R129, R4, R23, 0x3 ;  /* 0x0000001704817211 */ /* 0x002fe200078e18ff */
[----:B------:R-:W-:Y:S01]  /*10d0*/  IMAD R15, R20, 0x220, R15 ;  /* 0x00000220140f7824 */ /* 0x000fe200078e020f */
[C---:B------:R-:W-:Y:S01]  /*10e0*/  LEA R11, R4.reuse, R11, 0x3 ;  /* 0x0000000b040b7211 */ /* 0x040fe200078e18ff */
[----:B------:R-:W-:Y:S01]  /*10f0*/  IMAD R17, R17, 0x220, R8 ;  /* 0x0000022011117824 */ /* 0x000fe200078e0208 */
[----:B------:R-:W-:-:S02]  /*1100*/  LEA R123, R4, R19, 0x3 ;  /* 0x00000013047b7211 */ /* 0x000fc400078e18ff */
[C---:B------:R-:W-:Y:S02]  /*1110*/  LEA R117, R4.reuse, R13, 0x3 ;  /* 0x0000000d04757211 */ /* 0x040fe400078e18ff */
[C---:B------:R-:W-:Y:S02]  /*1120*/  LEA R125, R4.reuse, R21, 0x3 ;  /* 0x00000015047d7211 */ /* 0x040fe400078e18ff */
[C---:B------:R-:W-:Y:S02]  /*1130*/  LEA R119, R4.reuse, R9, 0x3 ;  /* 0x0000000904777211 */ /* 0x040fe400078e18ff */
[C---:B------:R-:W-:Y:S02]  /*1140*/  LEA R127, R4.reuse, R15, 0x3 ;  /* 0x0000000f047f7211 */ /* 0x040fe400078e18ff */
[----:B------:R-:W-:-:S07]  /*1150*/  LEA R121, R4, R17, 0x3 ;  /* 0x0000001104797211 */ /* 0x000fce00078e18ff */
.L_x_0:
[----:B------:R-:W0:Y:S01]  /*1160*/  LDC.64 R114, c[0x0][0x380] ;  /* 0x0000e000ff727b82 */ /* 0x000e220000000a00 */
[----:B------:R-:W-:Y:S02]  /*1170*/  IADD3 R19, PT, PT, R117, 0x1dc0, RZ ;  /* 0x00001dc075137810 */ /* 0x000fe40007ffe0ff */
[----:B------:R-:W-:Y:S02]  /*1180*/  IADD3 R23, PT, PT, R121, 0x1dc0, RZ ;  /* 0x00001dc079177810 */ /* 0x000fe40007ffe0ff */
[----:B------:R-:W-:Y:S02]  /*1190*/  IADD3 R27, PT, PT, R125, 0x1dc0, RZ ;  /* 0x00001dc07d1b7810 */ /* 0x000fe40007ffe0ff */
[----:B------:R-:W-:Y:S02]  /*11a0*/  IADD3 R31, PT, PT, R129, 0x1dc0, RZ ;  /* 0x00001dc0811f7810 */ /* 0x000fe40007ffe0ff */
[----:B------:R-:W-:Y:S02]  /*11b0*/  IADD3 R33, PT, PT, R117, 0x3b80, RZ ;  /* 0x00003b8075217810 */ /* 0x000fe40007ffe0ff */
[----:B------:R-:W-:-:S02]  /*11c0*/  IADD3 R35, PT, PT, R119, 0x3b80, RZ ;  /* 0x00003b8077237810 */ /* 0x000fc40007ffe0ff */
[----:B------:R-:W-:Y:S02]  /*11d0*/  IADD3 R37, PT, PT, R121, 0x3b80, RZ ;  /* 0x00003b8079257810 */ /* 0x000fe40007ffe0ff */
[----:B------:R-:W-:Y:S01]  /*11e0*/  IADD3 R39, PT, PT, R123, 0x3b80, RZ ;  /* 0x00003b807b277810 */ /* 0x000fe20007ffe0ff */
[--C-:B0-----:R-:W-:Y:S01]  /*11f0*/  IMAD.WIDE.U32 R14, R119, 0x4, R114.reuse ;  /* 0x00000004770e7825 */ /* 0x101fe200078e0072 */
[----:B------:R-:W-:Y:S02]  /*1200*/  IADD3 R41, PT, PT, R125, 0x3b80, RZ ;  /* 0x00003b807d297810 */ /* 0x000fe40007ffe0ff */
[----:B------:R-:W-:Y:S01]  /*1210*/  IADD3 R43, PT, PT, R127, 0x3b80, RZ ;  /* 0x00003b807f2b7810 */ /* 0x000fe20007ffe0ff */
[--C-:B------:R-:W-:Y:S01]  /*1220*/  IMAD.WIDE.U32 R8, R11, 0x4, R114.reuse ;  /* 0x000000040b087825 */ /* 0x100fe200078e0072 */
[----:B------:R0:W2:Y:S01]  /*1230*/  LDG.E.CONSTANT R135, desc[UR8][R14.64] ;  /* 0x000000080e877981 */ /* 0x0000a2000c1e9900 */
[----:B------:R-:W-:Y:S02]  /*1240*/  IADD3 R45, PT, PT, R129, 0x3b80, RZ ;  /* 0x00003b80812d7810 */ /* 0x000fe40007ffe0ff */
[----:B------:R-:W-:Y:S01]  /*1250*/  IADD3 R47, PT, PT, R11, 0x5940, RZ ;  /* 0x000059400b2f7810 */ /* 0x000fe20007ffe0ff */
[C-C-:B------:R-:W-:Y:S01]  /*1260*/  IMAD.WIDE.U32 R12, R117.reuse, 0x4, R114.reuse ;  /* 0x00000004750c7825 */ /* 0x140fe200078e0072 */
[----:B------:R-:W-:Y:S01]  /*1270*/  IADD3 R49, PT, PT, R117, 0x5940, RZ ;  /* 0x0000594075317810 */ /* 0x000fe20007ffe0ff */
[----:B------:R1:W3:Y:S02]  /*1280*/  LDG.E.CONSTANT R131, desc[UR8][R8.64] ;  /* 0x0000000808837981 */ /* 0x0002e4000c1e9900 */
[--C-:B0-----:R-:W-:Y:S01]  /*1290*/  IMAD.WIDE.U32 R14, R19, 0x4, R114.reuse ;  /* 0x00000004130e7825 */ /* 0x101fe200078e0072 */
[----:B------:R-:W-:Y:S01]  /*12a0*/  IADD3 R51, PT, PT, R119, 0x5940, RZ ;  /* 0x0000594077337810 */ /* 0x000fe20007ffe0ff */
[----:B------:R0:W5:Y:S02]  /*12b0*/  LDG.E.CONSTANT R133, desc[UR8][R12.64] ;  /* 0x000000080c857981 */ /* 0x000164000c1e9900 */
[--C-:B------:R-:W-:Y:S01]  /*12c0*/  IMAD.WIDE.U32 R18, R23, 0x4, R114.reuse ;  /* 0x0000000417127825 */ /* 0x100fe200078e0072 */
[----:B------:R-:W-:Y:S01]  /*12d0*/  IADD3 R53, PT, PT, R121, 0x5940, RZ ;  /* 0x0000594079357810 */ /* 0x000fe20007ffe0ff */
[----:B------:R-:W4:Y:S02]  /*12e0*/  LDG.E.CONSTANT R15, desc[UR8][R14.64] ;  /* 0x000000080e0f7981 */ /* 0x000f24000c1e9900 */
        /* <DEDUP_REMOVED lines=88> */
[----:B-1----:R-:W-:Y:S01]  /*1870*/  IADD3 R9, PT, PT, R11, 0x3b80, RZ ;  /* 0x00003b800b097810 */ /* 0x002fe20007ffe0ff */
        /* <DEDUP_REMOVED lines=10> */
[----:B------:R-:W-:-:S02]  /*1920*/  IMAD.WIDE.U32 R92, R95, 0x4, R114 ;  /* 0x000000045f5c7825 */ /* 0x000fc400078e0072 */
[----:B------:R-:W4:Y:S02]  /*1930*/  LDG.E.CONSTANT R91, desc[UR8][R90.64] ;  /* 0x000000085a5b7981 */ /* 0x000f24000c1e9900 */
[--C-:B0-----:R-:W-:Y:S02]  /*1940*/  IMAD.WIDE.U32 R12, R17, 0x4, R114.reuse ;  /* 0x00000004110c7825 */ /* 0x101fe400078e0072 */
[----:B------:R-:W4:Y:S02]  /*1950*/  LDG.E.CONSTANT R93, desc[UR8][R92.64] ;  /* 0x000000085c5d7981 */ /* 0x000f24000c1e9900 */
[--C-:B------:R-:W-:Y:S02]  /*1960*/  IMAD.WIDE.U32 R94, R97, 0x4, R114.reuse ;  /* 0x00000004615e7825 */ /* 0x100fe400078e0072 */
[----:B------:R-:W4:Y:S02]  /*1970*/  LDG.E.CONSTANT R13, desc[UR8][R12.64] ;  /* 0x000000080c0d7981 */ /* 0x000f24000c1e9900 */
[----:B------:R-:W-:-:S02]  /*1980*/  IMAD.WIDE.U32 R16, R21, 0x4, R114 ;  /* 0x0000000415107825 */ /* 0x000fc400078e0072 */
[----:B------:R-:W4:Y:S02]  /*1990*/  LDG.E.CONSTANT R95, desc[UR8][R94.64] ;  /* 0x000000085e5f7981 */ /* 0x000f24000c1e9900 */
[--C-:B------:R-:W-:Y:S02]  /*19a0*/  IMAD.WIDE.U32 R96, R99, 0x4, R114.reuse ;  /* 0x0000000463607825 */ /* 0x100fe400078e0072 */
        /* <DEDUP_REMOVED lines=25> */
[----:B------:R-:W-:Y:S02]  /*1b40*/  IMAD.WIDE.U32 R114, R129, 0x4, R114 ;  /* 0x0000000481727825 */ /* 0x000fe400078e0072 */
[----:B------:R-:W4:Y:S04]  /*1b50*/  LDG.E.CONSTANT R113, desc[UR8][R112.64] ;  /* 0x0000000870717981 */ /* 0x000f28000c1e9900 */
[----:B------:R-:W4:Y:S01]  /*1b60*/  LDG.E.CONSTANT R115, desc[UR8][R114.64] ;  /* 0x0000000872737981 */ /* 0x000f22000c1e9900 */
[----:B------:R-:W-:-:S02]  /*1b70*/  IADD3 R11, PT, PT, R11, 0xd040, RZ ;  /* 0x0000d0400b0b7810 */ /* 0x000fc40007ffe0ff */
[----:B------:R-:W-:Y:S02]  /*1b80*/  IADD3 R117, PT, PT, R117, 0xd040, RZ ;  /* 0x0000d04075757810 */ /* 0x000fe40007ffe0ff */
[----:B------:R-:W-:Y:S02]  /*1b90*/  IADD3 R119, PT, PT, R119, 0xd040, RZ ;  /* 0x0000d04077777810 */ /* 0x000fe40007ffe0ff */
[----:B------:R-:W-:Y:S02]  /*1ba0*/  IADD3 R121, PT, PT, R121, 0xd040, RZ ;  /* 0x0000d04079797810 */ /* 0x000fe40007ffe0ff */
[----:B------:R-:W-:Y:S02]  /*1bb0*/  IADD3 R123, PT, PT, R123, 0xd040, RZ ;  /* 0x0000d0407b7b7810 */ /* 0x000fe40007ffe0ff */
[----:B------:R-:W-:Y:S02]  /*1bc0*/  IADD3 R125, PT, PT, R125, 0xd040, RZ ;  /* 0x0000d0407d7d7810 */ /* 0x000fe40007ffe0ff */
[----:B------:R-:W-:-:S02]  /*1bd0*/  IADD3 R127, PT, PT, R127, 0xd040, RZ ;  /* 0x0000d0407f7f7810 */ /* 0x000fc40007ffe0ff */
[----:B------:R-:W-:Y:S01]  /*1be0*/  IADD3 R129, PT, PT, R129, 0xd040, RZ ;  /* 0x0000d04081817810 */ /* 0x000fe20007ffe0ff */
[----:B--2---:R0:W-:Y:S04]  /*1bf0*/  STS [R236+UR4+-0x38], R135 ;  /* 0xffffc887ec007988 */ /* 0x0041e80008000804 */
[----:B---3--:R0:W-:Y:S04]  /*1c00*/  STS [R236+UR4+-0xa8], R131 ;  /* 0xffff5883ec007988 */ /* 0x0081e80008000804 */
[----:B-----5:R0:W-:Y:S04]  /*1c10*/  STS [R236+UR4+-0x70], R133 ;  /* 0xffff9085ec007988 */ /* 0x0201e80008000804 */
[----:B----4-:R0:W-:Y:S04]  /*1c20*/  STS [R236+UR4+0x150], R15 ;  /* 0x0001500fec007988 */ /* 0x0101e80008000804 */
[----:B------:R0:W-:Y:S04]  /*1c30*/  STS [R236+UR4+0x1c0], R19 ;  /* 0x0001c013ec007988 */ /* 0x0001e80008000804 */
        /* <DEDUP_REMOVED lines=46> */
[----:B------:R0:W-:Y:S04]  /*1f20*/  STS [R236+UR4], R107 ;  /* 0x0000006bec007988 */ /* 0x0001e80008000804 */
[----:B------:R0:W-:Y:S04]  /*1f30*/  STS [R236+UR4+0x38], R109 ;  /* 0x0000386dec007988 */ /* 0x0001e80008000804 */
[----:B------:R0:W-:Y:S04]  /*1f40*/  STS [R236+UR4+0x70], R111 ;  /* 0x0000706fec007988 */ /* 0x0001e80008000804 */
[----:B------:R0:W-:Y:S04]  /*1f50*/  STS [R236+UR4+0xa8], R113 ;  /* 0x0000a871ec007988 */ /* 0x0001e80008000804 */
[----:B------:R0:W-:Y:S01]  /*1f60*/  STS [R236+UR4+-0xe0], R115 ;  /* 0xffff2073ec007988 */ /* 0x0001e20008000804 */
[----:B------:R-:W-:-:S04]  /*1f70*/  UIADD3 UR4, UPT, UPT, UR4, 0xc40, URZ ;  /* 0x00000c4004047890 */ /* 0x000fc8000fffe0ff */
[----:B------:R-:W-:-:S09]  /*1f80*/  UISETP.NE.AND UP0, UPT, UR4, 0x31e0, UPT ;  /* 0x000031e00400788c */ /* 0x000fd2000bf05270 */
[----:B0-----:R-:W-:Y:S05]  /*1f90*/  BRA.U UP0, `(.L_x_0) ;  /* 0xfffffff100707547 */ /* 0x001fea000b83ffff */
[C---:B------:R-:W-:Y:S01]  /*1fa0*/  SHF.L.U32 R9, R2.reuse, 0x2, RZ ;  /* 0x0000000202097819 */ /* 0x040fe200000006ff */
[----:B------:R-:W0:Y:S01]  /*1fb0*/  LDCU.64 UR4, c[0x0][0x388] ;  /* 0x00007100ff0477ac */ /* 0x000e220008000a00 */
[----:B------:R-:W-:Y:S01]  /*1fc0*/  IADD3 R11, PT, PT, R2, 0x18, RZ ;  /* 0x00000018020b7810 */ /* 0x000fe20007ffe0ff */
[----:B------:R-:W1:Y:S01]  /*1fd0*/  LDC.64 R40, c[0x0][0x388] ;  /* 0x0000e200ff287b82 */ /* 0x000e620000000a00 */
[----:B------:R-:W-:Y:S02]  /*1fe0*/  LOP3.LUT R10, R10, 0x1f, RZ, 0xc0, !PT ;  /* 0x0000001f0a0a7812 */ /* 0x000fe400078ec0ff */
[----:B------:R-:W-:Y:S02]  /*1ff0*/  IADD3 R8, PT, PT, R9, 0x70, RZ ;  /* 0x0000007009087810 */ /* 0x000fe40007ffe0ff */
[----:B------:R-:W-:Y:S02]  /*2000*/  LOP3.LUT R12, R11, 0x1f, RZ, 0xc0, !PT ;  /* 0x0000001f0b0c7812 */ /* 0x000fe400078ec0ff */
[----:B------:R-:W-:-:S02]  /*2010*/  SHF.L.U32 R33, R4, 0xa, RZ ;  /* 0x0000000a04217819 */ /* 0x000fc400000006ff */
[----:B------:R-:W-:Y:S02]  /*2020*/  IADD3 R13, PT, PT, R9, 0xe0, RZ ;  /* 0x000000e0090d7810 */ /* 0x000fe40007ffe0ff */
[C---:B------:R-:W-:Y:S02]  /*2030*/  LEA R10, R3.reuse, R10, 0x5 ;  /* 0x0000000a030a7211 */ /* 0x040fe400078e28ff */
[----:B------:R-:W-:Y:S02]  /*2040*/  LOP3.LUT R11, R8, 0x1f80, RZ, 0xc0, !PT ;  /* 0x00001f80080b7812 */ /* 0x000fe400078ec0ff */
[----:B------:R-:W-:Y:S02]  /*2050*/  LEA R12, R3, R12, 0x5 ;  /* 0x0000000c030c7211 */ /* 0x000fe400078e28ff */
[----:B------:R-:W-:Y:S02]  /*2060*/  LOP3.LUT R13, R13, 0x1f80, RZ, 0xc0, !PT ;  /* 0x00001f800d0d7812 */ /* 0x000fe400078ec0ff */
[----:B------:R-:W-:-:S02]  /*2070*/  IADD3 R11, PT, PT, R33, R10, R11 ;  /* 0x0000000a210b7210 */ /* 0x000fc40007ffe00b */
[C---:B------:R-:W-:Y:S02]  /*2080*/  IADD3 R10, PT, PT, R2.reuse, 0x1e, RZ ;  /* 0x0000001e020a7810 */ /* 0x040fe40007ffe0ff */
[C---:B------:R-:W-:Y:S02]  /*2090*/  IADD3 R8, PT, PT, R2.reuse, 0x14, RZ ;  /* 0x0000001402087810 */ /* 0x040fe40007ffe0ff */
[----:B------:R-:W-:Y:S02]  /*20a0*/  IADD3 R15, PT, PT, R33, R12, R13 ;  /* 0x0000000c210f7210 */ /* 0x000fe40007ffe00d */
[----:B------:R-:W-:Y:S02]  /*20b0*/  IADD3 R13, PT, PT, R2, 0x1a, RZ ;  /* 0x0000001a020d7810 */ /* 0x000fe40007ffe0ff */
[----:B------:R-:W-:Y:S02]  /*20c0*/  LOP3.LUT R12, R10, 0x1f, RZ, 0xc0, !PT ;  /* 0x0000001f0a0c7812 */ /* 0x000fe400078ec0ff */
[----:B------:R-:W-:-:S02]  /*20d0*/  ISETP.GT.U32.AND P0, PT, R2, 0x3, PT ;  /* 0x000000030200780c */ /* 0x000fc40003f04070 */
[----:B------:R-:W-:Y:S02]  /*20e0*/  LOP3.LUT R8, R8, 0x1f, RZ, 0xc0, !PT ;  /* 0x0000001f08087812 */ /* 0x000fe400078ec0ff */
[C---:B------:R-:W-:Y:S02]  /*20f0*/  IADD3 R10, PT, PT, R9.reuse, 0x150, RZ ;  /* 0x00000150090a7810 */ /* 0x040fe40007ffe0ff */
[----:B------:R-:W-:Y:S02]  /*2100*/  IADD3 R14, PT, PT, R9, 0x1f8, RZ ;  /* 0x000001f8090e7810 */ /* 0x000fe40007ffe0ff */
[----:B------:R-:W-:Y:S02]  /*2110*/  LOP3.LUT R16, R13, 0x1f, RZ, 0xc0, !PT ;  /* 0x0000001f0d107812 */ /* 0x000fe400078ec0ff */
[----:B------:R-:W-:Y:S02]  /*2120*/  LEA R8, R3, R8, 0x5 ;  /* 0x0000000803087211 */ /* 0x000fe400078e28ff */
[----:B------:R-:W-:-:S02]  /*2130*/  LOP3.LUT R13, R10, 0x1f80, RZ, 0xc0, !PT ;  /* 0x00001f800a0d7812 */ /* 0x000fc400078ec0ff */
[----:B------:R-:W-:Y:S02]  /*2140*/  IADD3 R10, PT, PT, R9, 0x268, RZ ;  /* 0x00000268090a7810 */ /* 0x000fe40007ffe0ff */
[----:B------:R-:W-:Y:S02]  /*2150*/  LEA R12, R3, R12, 0x5 ;  /* 0x0000000c030c7211 */ /* 0x000fe400078e28ff */
[----:B------:R-:W-:Y:S02]  /*2160*/  LOP3.LUT R19, R14, 0x1f80, RZ, 0xc0, !PT ;  /* 0x00001f800e137812 */ /* 0x000fe400078ec0ff */
[----:B------:R-:W-:Y:S02]  /*2170*/  IADD3 R17, PT, PT, R33, R8, R13 ;  /* 0x0000000821117210 */ /* 0x000fe40007ffe00d */
[----:B------:R-:W-:Y:S02]  /*2180*/  LEA R16, R3, R16, 0x5 ;  /* 0x0000001003107211 */ /* 0x000fe400078e28ff */
[----:B------:R-:W-:-:S02]  /*2190*/  LOP3.LUT R13, R10, 0x1f80, RZ, 0xc0, !PT ;  /* 0x00001f800a0d7812 */ /* 0x000fc400078ec0ff */
[----:B------:R-:W-:Y:S02]  /*21a0*/  LEA R8, R3, R2, 0x5 ;  /* 0x0000000203087211 */ /* 0x000fe400078e28ff */
[----:B------:R-:W-:Y:S02]  /*21b0*/  IADD3 R43, PT, PT, R33, R12, R19 ;  /* 0x0000000c212b7210 */ /* 0x000fe40007ffe013 */
[----:B------:R-:W-:Y:S02]  /*21c0*/  IADD3 R10, PT, PT, R9, 0xa8, RZ ;  /* 0x000000a8090a7810 */ /* 0x000fe40007ffe0ff */
[----:B------:R-:W-:Y:S02]  /*21d0*/  IADD3 R12, PT, PT, R2, 0x16, RZ ;  /* 0x00000016020c7810 */ /* 0x000fe40007ffe0ff */
[C---:B------:R-:W-:Y:S02]  /*21e0*/  IADD3 R45, PT, PT, R33.reuse, R16, R13 ;  /* 0x00000010212d7210 */ /* 0x040fe40007ffe00d */
[----:B------:R-:W-:-:S02]  /*21f0*/  @!P0 IADD3 R14, P3, PT, R33, R8, RZ ;  /* 0x00000008210e8210 */ /* 0x000fc40007f7e0ff */
[----:B------:R-:W-:Y:S02]  /*2200*/  LOP3.LUT R13, R10, 0x1f80, RZ, 0xc0, !PT ;  /* 0x00001f800a0d7812 */ /* 0x000fe400078ec0ff */
[----:B------:R-:W-:Y:S02]  /*2210*/  LOP3.LUT R12, R12, 0x1f, RZ, 0xc0, !PT ;  /* 0x0000001f0c0c7812 */ /* 0x000fe400078ec0ff */
[----:B------:R-:W-:Y:S02]  /*2220*/  IADD3 R10, PT, PT, R9, 0x2d8, RZ ;  /* 0x000002d8090a7810 */ /* 0x000fe40007ffe0ff */
[----:B------:R-:W-:Y:S02]  /*2230*/  @!P0 IADD3.X R19, PT, PT, RZ, RZ, RZ, P3, !PT ;  /* 0x000000ffff138210 */ /* 0x000fe40001ffe4ff */
[----:B------:R-:W-:Y:S02]  /*2240*/  IADD3 R16, P1, P2, R33, R8, R13 ;  /* 0x0000000821107210 */ /* 0x000fe40007a3e00d */
[----:B0-----:R-:W-:-:S02]  /*2250*/  @!P0 LEA R38, P3, R14, UR4, 0x2 ;  /* 0x000000040e268c11 */ /* 0x001fc4000f8610ff */
[----:B------:R-:W-:Y:S02]  /*2260*/  LEA R12, R3, R12, 0x5 ;  /* 0x0000000c030c7211 */ /* 0x000fe400078e28ff */
[----:B------:R-:W-:Y:S02]  /*2270*/  LOP3.LUT R13, R10, 0x1f80, RZ, 0xc0, !PT ;  /* 0x00001f800a0d7812 */ /* 0x000fe400078ec0ff */
[----:B------:R-:W-:Y:S02]  /*2280*/  IADD3 R10, PT, PT, R9, 0x118, RZ ;  /* 0x00000118090a7810 */ /* 0x000fe40007ffe0ff */
[----:B------:R-:W-:Y:S02]  /*2290*/  IADD3.X R21, PT, PT, RZ, RZ, RZ, P1, P2 ;  /* 0x000000ffff157210 */ /* 0x000fe40000fe44ff */
[----:B------:R-:W-:Y:S02]  /*22a0*/  @!P0 LEA.HI.X R39, R14, UR5, R19, 0x2, P3 ;  /* 0x000000050e278c11 */ /* 0x000fe400098f1413 */
[----:B------:R-:W-:-:S02]  /*22b0*/  LEA R20, P1, R16, UR4, 0x2 ;  /* 0x0000000410147c11 */ /* 0x000fc4000f8210ff */
[----:B------:R-:W-:Y:S01]  /*22c0*/  IADD3 R47, PT, PT, R33, R12, R13 ;  /* 0x0000000c212f7210 */ /* 0x000fe20007ffe00d */
[----:B------:R-:W2:Y:S01]  /*22d0*/  @!P0 LDG.E.CONSTANT R38, desc[UR8][R38.64+0xe70] ;  /* 0x000e700826268981 */ /* 0x000ea2000c1e9900 */
[C---:B------:R-:W-:Y:S02]  /*22e0*/  IADD3 R14, PT, PT, R9.reuse, 0x1c0, RZ ;  /* 0x000001c0090e7810 */ /* 0x040fe40007ffe0ff */
[----:B------:R-:W-:Y:S02]  /*22f0*/  LOP3.LUT R13, R10, 0x1f80, RZ, 0xc0, !PT ;  /* 0x00001f800a0d7812 */ /* 0x000fe400078ec0ff */
[C---:B------:R-:W-:Y:S02]  /*2300*/  IADD3 R10, PT, PT, R9.reuse, 0x230, RZ ;  /* 0x00000230090a7810 */ /* 0x040fe40007ffe0ff */
[----:B------:R-:W-:Y:S02]  /*2310*/  IADD3 R12, PT, PT, R9, 0x188, RZ ;  /* 0x00000188090c7810 */ /* 0x000fe40007ffe0ff */
[----:B------:R-:W-:-:S02]  /*2320*/  LEA.HI.X R21, R16, UR5, R21, 0x2, P1 ;  /* 0x0000000510157c11 */ /* 0x000fc400088f1415 */
[----:B------:R-:W-:Y:S02]  /*2330*/  LOP3.LUT R23, R14, 0x1f80, RZ, 0xc0, !PT ;  /* 0x00001f800e177812 */ /* 0x000fe400078ec0ff */
[CC--:B------:R-:W-:Y:S01]  /*2340*/  IADD3 R16, P1, P3, R33.reuse, R8.reuse, R13 ;  /* 0x0000000821107210 */ /* 0x0c0fe20007b3e00d */
[----:B------:R1:W3:Y:S01]  /*2350*/  LDG.E.CONSTANT R42, desc[UR8][R20.64+0x28] ;  /* 0x00002808142a7981 */ /* 0x0002e2000c1e9900 */
[----:B------:R-:W-:Y:S02]  /*2360*/  LOP3.LUT R13, R10, 0x1f80, RZ, 0xc0, !PT ;  /* 0x00001f800a0d7812 */ /* 0x000fe400078ec0ff */
[----:B------:R-:W-:Y:S02]  /*2370*/  LOP3.LUT R19, R12, 0x1f80, RZ, 0xc0, !PT ;  /* 0x00001f800c137812 */ /* 0x000fe400078ec0ff */
[----:B------:R-:W-:Y:S02]  /*2380*/  IADD3 R12, P4, P2, R33, R8, R23 ;  /* 0x00000008210c7210 */ /* 0x000fe40007a9e017 */
[----:B------:R-:W-:-:S02]  /*2390*/  IADD3.X R23, PT, PT, RZ, RZ, RZ, P1, P3 ;  /* 0x000000ffff177210 */ /* 0x000fc40000fe64ff */
[CC--:B------:R-:W-:Y:S02]  /*23a0*/  IADD3 R13, P3, P1, R33.reuse, R8.reuse, R13 ;  /* 0x00000008210d7210 */ /* 0x0c0fe4000797e00d */
[----:B------:R-:W-:Y:S02]  /*23b0*/  IADD3 R14, P5, P6, R33, R8, R19 ;  /* 0x00000008210e7210 */ /* 0x000fe40007ebe013 */
[----:B------:R-:W-:Y:S02]  /*23c0*/  IADD3.X R10, PT, PT, RZ, RZ, RZ, P3, P1 ;  /* 0x000000ffff0a7210 */ /* 0x000fe40001fe24ff */
[----:B------:R-:W-:Y:S02]  /*23d0*/  LEA R28, P1, R13, UR4, 0x2 ;  /* 0x000000040d1c7c11 */ /* 0x000fe4000f8210ff */
[----:B------:R-:W-:Y:S02]  /*23e0*/  IADD3.X R25, PT, PT, RZ, RZ, RZ, P5, P6 ;  /* 0x000000ffff197210 */ /* 0x000fe40002fec4ff */
[----:B------:R-:W-:-:S02]  /*23f0*/  LEA R24, P6, R14, UR4, 0x2 ;  /* 0x000000040e187c11 */ /* 0x000fc4000f8c10ff */
[----:B------:R-:W-:Y:S02]  /*2400*/  IADD3.X R19, PT, PT, RZ, RZ, RZ, P4, P2 ;  /* 0x000000ffff137210 */ /* 0x000fe400027e44ff */
[----:B------:R-:W-:Y:S02]  /*2410*/  LEA.HI.X R29, R13, UR5, R10, 0x2, P1 ;  /* 0x000000050d1d7c11 */ /* 0x000fe400088f140a */
[----:B------:R-:W-:Y:S02]  /*2420*/  LEA R22, P5, R16, UR4, 0x2 ;  /* 0x0000000410167c11 */ /* 0x000fe4000f8a10ff */
[----:B------:R-:W-:Y:S01]  /*2430*/  LEA R26, P2, R12, UR4, 0x2 ;  /* 0x000000040c1a7c11 */ /* 0x000fe2000f8410ff */
[----:B-1----:R-:W-:Y:S01]  /*2440*/  IMAD.WIDE.U32 R20, R47, 0x4, R40 ;  /* 0x000000042f147825 */ /* 0x002fe200078e0028 */
[----:B------:R-:W-:Y:S01]  /*2450*/  IADD3 R10, PT, PT, R9, 0x2a0, RZ ;  /* 0x000002a0090a7810 */ /* 0x000fe20007ffe0ff */
[----:B------:R-:W4:Y:S01]  /*2460*/  LDG.E.CONSTANT R28, desc[UR8][R28.64+0x30] ;  /* 0x000030081c1c7981 */ /* 0x000f22000c1e9900 */
[----:B------:R-:W-:-:S02]  /*2470*/  LEA.HI.X R25, R14, UR5, R25, 0x2, P6 ;  /* 0x000000050e197c11 */ /* 0x000fc4000b0f1419 */
[C---:B------:R-:W-:Y:S01]  /*2480*/  IADD3 R14, PT, PT, R9.reuse, 0x348, RZ ;  /* 0x00000348090e7810 */ /* 0x040fe20007ffe0ff */
[----:B------:R-:W5:Y:S01]  /*2490*/  LDG.E.CONSTANT R20, desc[UR8][R20.64] ;  /* 0x0000000814147981 */ /* 0x000f62000c1e9900 */
[----:B------:R-:W-:Y:S02]  /*24a0*/  LEA.HI.X R23, R16, UR5, R23, 0x2, P5 ;  /* 0x0000000510177c11 */ /* 0x000fe4000a8f1417 */
[----:B------:R-:W-:Y:S01]  /*24b0*/  LEA.HI.X R27, R12, UR5, R19, 0x2, P2 ;  /* 0x000000050c1b7c11 */ /* 0x000fe200090f1413 */
[----:B------:R-:W5:Y:S01]  /*24c0*/  LDG.E.CONSTANT R46, desc[UR8][R24.64+0x8] ;  /* 0x00000808182e7981 */ /* 0x000f62000c1e9900 */
[----:B------:R-:W-:Y:S02]  /*24d0*/  LOP3.LUT R13, R10, 0x1f80, RZ, 0xc0, !PT ;  /* 0x00001f800a0d7812 */ /* 0x000fe400078ec0ff */
[C---:B------:R-:W-:Y:S01]  /*24e0*/  IADD3 R12, PT, PT, R9.reuse, 0x310, RZ ;  /* 0x00000310090c7810 */ /* 0x040fe20007ffe0ff */
[----:B------:R-:W5:Y:S01]  /*24f0*/  LDG.E.CONSTANT R44, desc[UR8][R22.64+0x18] ;  /* 0x00001808162c7981 */ /* 0x000f62000c1e9900 */
[----:B------:R-:W-:-:S02]  /*2500*/  IADD3 R16, PT, PT, R9, 0x3b8, RZ ;  /* 0x000003b809107810 */ /* 0x000fc40007ffe0ff */
[----:B------:R-:W-:Y:S01]  /*2510*/  LOP3.LUT R31, R14, 0x1f80, RZ, 0xc0, !PT ;  /* 0x00001f800e1f7812 */ /* 0x000fe200078ec0ff */
[----:B------:R-:W5:Y:S01]  /*2520*/  LDG.E.CONSTANT R26, desc[UR8][R26.64+0x40] ;  /* 0x000040081a1a7981 */ /* 0x000f62000c1e9900 */
[CC--:B------:R-:W-:Y:S02]  /*2530*/  IADD3 R14, P1, P3, R33.reuse, R8.reuse, R13 ;  /* 0x00000008210e7210 */ /* 0x0c0fe40007b3e00d */
[----:B------:R-:W-:Y:S02]  /*2540*/  LOP3.LUT R19, R12, 0x1f80, RZ, 0xc0, !PT ;  /* 0x00001f800c137812 */ /* 0x000fe400078ec0ff */
[----:B------:R-:W-:Y:S02]  /*2550*/  LOP3.LUT R13, R16, 0x1f80, RZ, 0xc0, !PT ;  /* 0x00001f80100d7812 */ /* 0x000fe400078ec0ff */
[----:B------:R-:W-:Y:S02]  /*2560*/  IADD3 R10, P4, P2, R33, R8, R31 ;  /* 0x00000008210a7210 */ /* 0x000fe40007a9e01f */
[----:B------:R-:W-:-:S02]  /*2570*/  IADD3.X R31, PT, PT, RZ, RZ, RZ, P1, P3 ;  /* 0x000000ffff1f7210 */ /* 0x000fc40000fe64ff */
[CC--:B------:R-:W-:Y:S02]  /*2580*/  IADD3 R12, P5, P6, R33.reuse, R8.reuse, R19 ;  /* 0x00000008210c7210 */ /* 0x0c0fe40007ebe013 */
[CC--:B------:R-:W-:Y:S02]  /*2590*/  IADD3 R13, P3, P1, R33.reuse, R8.reuse, R13 ;  /* 0x00000008210d7210 */ /* 0x0c0fe4000797e00d */
[----:B------:R-:W-:Y:S02]  /*25a0*/  IADD3 R9, PT, PT, R33, R8, RZ ;  /* 0x0000000821097210 */ /* 0x000fe40007ffe0ff */
[----:B------:R-:W-:Y:S02]  /*25b0*/  IADD3.X R33, PT, PT, RZ, RZ, RZ, P5, P6 ;  /* 0x000000ffff217210 */ /* 0x000fe40002fec4ff */
[----:B------:R-:W-:Y:S02]  /*25c0*/  IADD3.X R8, PT, PT, RZ, RZ, RZ, P3, P1 ;  /* 0x000000ffff087210 */ /* 0x000fe40001fe24ff */
[----:B------:R-:W-:-:S02]  /*25d0*/  LEA R32, P6, R12, UR4, 0x2 ;  /* 0x000000040c207c11 */ /* 0x000fc4000f8c10ff */
[C---:B------:R-:W-:Y:S02]  /*25e0*/  LEA R36, P1, R13.reuse, UR4, 0x2 ;  /* 0x000000040d247c11 */ /* 0x040fe4000f8210ff */
[----:B------:R-:W-:Y:S02]  /*25f0*/  LEA R30, P5, R14, UR4, 0x2 ;  /* 0x000000040e1e7c11 */ /* 0x000fe4000f8a10ff */
[----:B------:R-:W-:Y:S02]  /*2600*/  IADD3.X R19, PT, PT, RZ, RZ, RZ, P4, P2 ;  /* 0x000000ffff137210 */ /* 0x000fe400027e44ff */
[----:B------:R-:W-:Y:S02]  /*2610*/  LEA R34, P2, R10, UR4, 0x2 ;  /* 0x000000040a227c11 */ /* 0x000fe4000f8410ff */
[----:B------:R-:W-:Y:S02]  /*2620*/  LEA.HI.X R33, R12, UR5, R33, 0x2, P6 ;  /* 0x000000050c217c11 */ /* 0x000fe4000b0f1421 */
[----:B------:R-:W-:Y:S01]  /*2630*/  LEA.HI.X R37, R13, UR5, R8, 0x2, P1 ;  /* 0x000000050d257c11 */ /* 0x000fe200088f1408 */
[----:B------:R-:W-:Y:S01]  /*2640*/  IMAD.WIDE.U32 R12, R15, 0x4, R40 ;  /* 0x000000040f0c7825 */ /* 0x000fe200078e0028 */
[----:B------:R-:W-:Y:S01]  /*2650*/  LEA.HI.X R31, R14, UR5, R31, 0x2, P5 ;  /* 0x000000050e1f7c11 */ /* 0x000fe2000a8f141f */
[----:B------:R-:W5:Y:S01]  /*2660*/  LDG.E.CONSTANT R32, desc[UR8][R32.64+0x10] ;  /* 0x0000100820207981 */ /* 0x000f62000c1e9900 */
[----:B------:R-:W-:Y:S01]  /*2670*/  LEA.HI.X R35, R10, UR5, R19, 0x2, P2 ;  /* 0x000000050a237c11 */ /* 0x000fe200090f1413 */
[----:B------:R-:W-:-:S02]  /*2680*/  IMAD.WIDE.U32 R14, R17, 0x4, R40 ;  /* 0x00000004110e7825 */ /* 0x000fc400078e0028 */
[----:B------:R-:W5:Y:S02]  /*2690*/  LDG.E.CONSTANT R12, desc[UR8][R12.64] ;  /* 0x000000080c0c7981 */ /* 0x000f64000c1e9900 */
[--C-:B------:R-:W-:Y:S02]  /*26a0*/  IMAD.WIDE.U32 R10, R11, 0x4, R40.reuse ;  /* 0x000000040b0a7825 */ /* 0x100fe400078e0028 */
[----:B------:R-:W5:Y:S02]  /*26b0*/  LDG.E.CONSTANT R14, desc[UR8][R14.64] ;  /* 0x000000080e0e7981 */ /* 0x000f64000c1e9900 */
[--C-:B------:R-:W-:Y:S02]  /*26c0*/  IMAD.WIDE.U32 R16, R43, 0x4, R40.reuse ;  /* 0x000000042b107825 */ /* 0x100fe400078e0028 */
[----:B------:R0:W5:Y:S02]  /*26d0*/  LDG.E.CONSTANT R10, desc[UR8][R10.64] ;  /* 0x000000080a0a7981 */ /* 0x000164000c1e9900 */
[----:B------:R-:W-:-:S02]  /*26e0*/  IMAD.WIDE.U32 R18, R45, 0x4, R40 ;  /* 0x000000042d127825 */ /* 0x000fc400078e0028 */
[----:B------:R-:W5:Y:S02]  /*26f0*/  LDG.E.CONSTANT R16, desc[UR8][R16.64] ;  /* 0x0000000810107981 */ /* 0x000f64000c1e9900 */
[----:B------:R-:W-:Y:S02]  /*2700*/  IMAD.WIDE.U32 R8, R9, 0x4, R40 ;  /* 0x0000000409087825 */ /* 0x000fe400078e0028 */
[----:B------:R-:W5:Y:S04]  /*2710*/  LDG.E.CONSTANT R18, desc[UR8][R18.64] ;  /* 0x0000000812127981 */ /* 0x000f68000c1e9900 */
[----:B------:R-:W5:Y:S04]  /*2720*/  LDG.E.CONSTANT R22, desc[UR8][R8.64] ;  /* 0x0000000808167981 */ /* 0x000f68000c1e9900 */
[----:B------:R-:W5:Y:S04]  /*2730*/  LDG.E.CONSTANT R24, desc[UR8][R8.64+0x38] ;  /* 0x0000380808187981 */ /* 0x000f68000c1e9900 */
[----:B------:R-:W5:Y:S04]  /*2740*/  LDG.E.CONSTANT R40, desc[UR8][R8.64+0xe00] ;  /* 0x000e000808287981 */ /* 0x000f68000c1e9900 */
[----:B------:R-:W5:Y:S04]  /*2750*/  LDG.E.CONSTANT R30, desc[UR8][R30.64+0x20] ;  /* 0x000020081e1e7981 */ /* 0x000f68000c1e9900 */
[----:B------:R-:W5:Y:S04]  /*2760*/  LDG.E.CONSTANT R34, desc[UR8][R34.64+0x48] ;  /* 0x0000480822227981 */ /* 0x000f68000c1e9900 */
[----:B------:R-:W5:Y:S01]  /*2770*/  LDG.E.CONSTANT R36, desc[UR8][R36.64+0x38] ;  /* 0x0000380824247981 */ /* 0x000f62000c1e9900 */
[----:B------:R-:W1:Y:S01]  /*2780*/  S2UR UR5, SR_CgaCtaId ;  /* 0x00000000000579c3 */ /* 0x000e620000008800 */
[----:B------:R-:W-:-:S02]  /*2790*/  UMOV UR4, 0x400 ;  /* 0x0000040000047882 */ /* 0x000fc40000000000 */
[----:B------:R-:W-:-:S04]  /*27a0*/  UIADD3 UR4, UPT, UPT, UR4, 0x3100, URZ ;  /* 0x0000310004047890 */ /* 0x000fc8000fffe0ff */
[----:B-1----:R-:W-:-:S06]  /*27b0*/  ULEA UR4, UR5, UR4, 0x18 ;  /* 0x0000000405047291 */ /* 0x002fcc000f8ec0ff */
[----:B0-----:R-:W-:Y:S02]  /*27c0*/  LEA R11, R2, UR4, 0x2 ;  /* 0x00000004020b7c11 */ /* 0x001fe4000f8e10ff */
[----:B------:R-:W-:-:S03]  /*27d0*/  MOV R238, RZ ;  /* 0x000000ff00ee7202 */ /* 0x000fc60000000f00 */
[----:B--2---:R0:W-:Y:S04]  /*27e0*/  @!P0 STS [R11+0x3f0], R38 ;  /* 0x0003f0260b008388 */ /* 0x0041e80000000800 */
[----:B---3--:R0:W-:Y:S04]  /*27f0*/  STS [R11+0xa8], R42 ;  /* 0x0000a82a0b007388 */ /* 0x0081e80000000800 */
[----:B----4-:R0:W-:Y:S04]  /*2800*/  STS [R11+0x230], R28 ;  /* 0x0002301c0b007388 */ /* 0x0101e80000000800 */
[----:B-----5:R0:W-:Y:S04]  /*2810*/  STS [R11+0x2d8], R20 ;  /* 0x0002d8140b007388 */ /* 0x0201e80000000800 */
[----:B------:R0:W-:Y:S04]  /*2820*/  STS [R11+0x188], R46 ;  /* 0x0001882e0b007388 */ /* 0x0001e80000000800 */
        /* <DEDUP_REMOVED lines=8> */
[----:B------:R0:W-:Y:S04]  /*28b0*/  STS [R11], R22 ;  /* 0x000000160b007388 */ /* 0x0001e80000000800 */
[----:B------:R0:W-:Y:S04]  /*28c0*/  STS [R11+0x38], R24 ;  /* 0x000038180b007388 */ /* 0x0001e80000000800 */
[----:B------:R0:W-:Y:S04]  /*28d0*/  STS [R11+0x380], R40 ;  /* 0x000380280b007388 */ /* 0x0001e80000000800 */
[----:B------:R0:W-:Y:S04]  /*28e0*/  STS [R11+0x2a0], R30 ;  /* 0x0002a01e0b007388 */ /* 0x0001e80000000800 */
[----:B------:R0:W-:Y:S04]  /*28f0*/  STS [R11+0x348], R34 ;  /* 0x000348220b007388 */ /* 0x0001e80000000800 */
[----:B------:R0:W-:Y:S01]  /*2900*/  STS [R11+0x3b8], R36 ;  /* 0x0003b8240b007388 */ /* 0x0001e20000000800 */
[----:B------:R-:W-:Y:S06]  /*2910*/  BAR.SYNC.DEFER_BLOCKING 0x0 ;  /* 0x0000000000007b1d */ /* 0x000fec0000010000 */
.L_x_3:
[----:B------:R-:W-:Y:S01]  /*2920*/  IMAD R240, R5, 0x38, R238 ;  /* 0x0000003805f07824 */ /* 0x000fe200078e02ee */
[C---:B------:R-:W-:Y:S01]  /*2930*/  LEA R237, R238.reuse, R7, 0x6 ;  /* 0x00000007eeed7211 */ /* 0x040fe200078e30ff */
[----:B------:R-:W-:Y:S01]  /*2940*/  HFMA2 R239, -RZ, RZ, 0, 0 ;  /* 0x00000000ffef7431 */ /* 0x000fe200000001ff */
[----:B------:R-:W-:Y:S02]  /*2950*/  IADD3 R238, PT, PT, R238, 0x1, RZ ;  /* 0x00000001eeee7810 */ /* 0x000fe40007ffe0ff */
[----:B------:R-:W-:Y:S02]  /*2960*/  SHF.L.U32 R240, R240, 0x1, RZ ;  /* 0x00000001f0f07819 */ /* 0x000fe400000006ff */
[----:B-1----:R-:W-:-:S13]  /*2970*/  ISETP.NE.AND P0, PT, R238, 0x4, PT ;  /* 0x00000004ee00780c */ /* 0x002fda0003f05270 */
.L_x_2:
[----:B------:R-:W-:-:S04]  /*2980*/  SHF.L.U32 R242, R239, 0x2, RZ ;  /* 0x00000002eff27819 */ /* 0x000fc800000006ff */
[----:B-1----:R-:W-:-:S05]  /*2990*/  LEA R241, R242, R6, 0x2 ;  /* 0x00000006f2f17211 */ /* 0x002fca00078e10ff */
[----:B0-----:R0:W5:Y:S04]  /*29a0*/  LDL.128 R8, [R241] ;  /* 0x00000000f1087983 */ /* 0x0011680000100c00 */
[----:B------:R0:W5:Y:S04]  /*29b0*/  LDL.128 R12, [R241+0x380] ;  /* 0x00038000f10c7983 */ /* 0x0001680000100c00 */
        /* <DEDUP_REMOVED lines=53> */
[----:B------:R0:W5:Y:S01]  /*2d10*/  LDL.128 R228, [R241+0xdc0] ;  /* 0x000dc000f1e47983 */ /* 0x0001620000100c00 */
[----:B------:R-:W-:Y:S01]  /*2d20*/  IADD3 R239, PT, PT, R239, 0x1, RZ ;  /* 0x00000001efef7810 */ /* 0x000fe20007ffe0ff */
[----:B------:R-:W-:Y:S01]  /*2d30*/  UPLOP3.LUT UP0, UPT, UPT, UPT, UPT, 0x80, 0x8 ;  /* 0x000000000008789c */ /* 0x000fe20003f0f070 */
[----:B------:R-:W-:-:S02]  /*2d40*/  IADD3 R242, PT, PT, R237, R242, RZ ;  /* 0x000000f2edf27210 */ /* 0x000fc40007ffe0ff */
[----:B------:R-:W-:Y:S02]  /*2d50*/  ISETP.NE.AND P1, PT, R239, 0x4, PT ;  /* 0x00000004ef00780c */ /* 0x000fe40003f25270 */
[----:B------:R-:W-:-:S11]  /*2d60*/  MOV R233, RZ ;  /* 0x000000ff00e97202 */ /* 0x000fd60000000f00 */
.L_x_1:
[----:B-1----:R-:W1:Y:S01]  /*2d70*/  S2UR UR6, SR_CgaCtaId ;  /* 0x00000000000679c3 */ /* 0x002e620000008800 */
[----:B------:R-:W-:Y:S01]  /*2d80*/  UMOV UR4, 0x400 ;  /* 0x0000040000047882 */ /* 0x000fe20000000000 */
[----:B------:R-:W-:Y:S01]  /*2d90*/  IADD3 R243, PT, PT, R240, R233, RZ ;  /* 0x000000e9f0f37210 */ /* 0x000fe20007ffe0ff */
[----:B------:R-:W-:Y:S01]  /*2da0*/  UIADD3 UR5, UPT, UPT, UR4, 0x3100, URZ ;  /* 0x0000310004057890 */ /* 0x000fe2000fffe0ff */
[----:B------:R-:W-:Y:S01]  /*2db0*/  LEA R233, R233, R242, 0x5 ;  /* 0x000000f2e9e97211 */ /* 0x000fe200078e28ff */
[----:B------:R-:W-:Y:S02]  /*2dc0*/  UPLOP3.LUT UP1, UPT, UPT, UPT, UP0, 0x80, 0x8 ;  /* 0x000000000008789c */ /* 0x000fe40003f2f000 */
[----:B------:R-:W-:Y:S02]  /*2dd0*/  UPLOP3.LUT UP0, UPT, UPT, UPT, UPT, 0x40, 0x4 ;  /* 0x000000000004789c */ /* 0x000fe40003f0e870 */
[----:B-1----:R-:W-:Y:S02]  /*2de0*/  ULEA UR5, UR6, UR5, 0x18 ;  /* 0x0000000506057291 */ /* 0x002fe4000f8ec0ff */
[----:B------:R-:W-:-:S04]  /*2df0*/  ULEA UR4, UR6, UR4, 0x18 ;  /* 0x0000000406047291 */ /* 0x000fc8000f8ec0ff */
[----:B------:R-:W-:Y:S02]  /*2e00*/  LEA R233, R233, UR5, 0x2 ;  /* 0x00000005e9e97c11 */ /* 0x000fe4000f8e10ff */
[----:B------:R-:W-:-:S04]  /*2e10*/  LEA R243, R243, UR4, 0x2 ;  /* 0x00000004f3f37c11 */ /* 0x000fc8000f8e10ff */
[----:B------:R-:W-:Y:S04]  /*2e20*/  LDS.128 R232, [R233] ;  /* 0x00000000e9e87984 */ /* 0x000fe80000000c00 */
[----:B------:R-:W1:Y:S04]  /*2e30*/  LDS R244, [R243] ;  /* 0x00000000f3f47984 */ /* 0x000e680000000800 */
[----:B------:R-:W2:Y:S04]  /*2e40*/  LDS R246, [R243+0x1880] ;  /* 0x00188000f3f67984 */ /* 0x000ea80000000800 */
[----:B------:R-:W3:Y:S04]  /*2e50*/  LDS R248, [R243+0x24c0] ;  /* 0x0024c000f3f87984 */ /* 0x000ee80000000800 */
[----:B------:R-:W4:Y:S04]  /*2e60*/  LDS R250, [R243+0x20] ;  /* 0x00002000f3fa7984 */ /* 0x000f280000000800 */
[----:B------:R-:W0:Y:S04]  /*2e70*/  LDS R252, [R243+0xc60] ;  /* 0x000c6000f3fc7984 */ /* 0x000e280000000800 */
[----:B------:R-:W0:Y:S04]  /*2e80*/  LDS R245, [R243+0x18a0] ;  /* 0x0018a000f3f57984 */ /* 0x000e280000000800 */
[----:B------:R-:W0:Y:S01]  /*2e90*/  LDS R247, [R243+0x2660] ;  /* 0x00266000f3f77984 */ /* 0x000e220000000800 */
[----:B-1---5:R-:W-:Y:S01]  /*2ea0*/  FFMA R8, R232, R244, R8 ;  /* 0x000000f4e8087223 */ /* 0x022fe20000000008 */
[C---:B------:R-:W-:Y:S01]  /*2eb0*/  FFMA R9, R244.reuse, R233, R9 ;  /* 0x000000e9f4097223 */ /* 0x040fe20000000009 */
[C---:B------:R-:W-:Y:S01]  /*2ec0*/  FFMA R10, R244.reuse, R234, R10 ;  /* 0x000000eaf40a7223 */ /* 0x040fe2000000000a */
[----:B------:R-:W-:Y:S01]  /*2ed0*/  FFMA R11, R244, R235, R11 ;  /* 0x000000ebf40b7223 */ /* 0x000fe2000000000b */
[----:B--2---:R-:W-:Y:S01]  /*2ee0*/  FFMA R16, R232, R246, R16 ;  /* 0x000000f6e8107223 */ /* 0x004fe20000000010 */
[----:B------:R-:W1:Y:S01]  /*2ef0*/  LDS R244, [R243+0xc40] ;  /* 0x000c4000f3f47984 */ /* 0x000e620000000800 */
[C---:B------:R-:W-:Y:S01]  /*2f00*/  FFMA R17, R246.reuse, R233, R17 ;  /* 0x000000e9f6117223 */ /* 0x040fe20000000011 */
[C---:B------:R-:W-:Y:S01]  /*2f10*/  FFMA R18, R246.reuse, R234, R18 ;  /* 0x000000eaf6127223 */ /* 0x040fe20000000012 */
[----:B------:R-:W-:Y:S01]  /*2f20*/  FFMA R19, R246, R235, R19 ;  /* 0x000000ebf6137223 */ /* 0x000fe20000000013 */
[----:B---3--:R-:W-:Y:S01]  /*2f30*/  FFMA R20, R232, R248, R20 ;  /* 0x000000f8e8147223 */ /* 0x008fe20000000014 */
[C---:B------:R-:W-:Y:S01]  /*2f40*/  FFMA R21, R248.reuse, R233, R21 ;  /* 0x000000e9f8157223 */ /* 0x040fe20000000015 */
[C---:B------:R-:W-:Y:S01]  /*2f50*/  FFMA R22, R248.reuse, R234, R22 ;  /* 0x000000eaf8167223 */ /* 0x040fe20000000016 */
[----:B------:R-:W-:Y:S01]  /*2f60*/  FFMA R23, R248, R235, R23 ;  /* 0x000000ebf8177223 */ /* 0x000fe20000000017 */
[----:B----4-:R-:W-:Y:S01]  /*2f70*/  FFMA R24, R232, R250, R24 ;  /* 0x000000fae8187223 */ /* 0x010fe20000000018 */
[C---:B------:R-:W-:Y:S01]  /*2f80*/  FFMA R25, R250.reuse, R233, R25 ;  /* 0x000000e9fa197223 */ /* 0x040fe20000000019 */
[C---:B------:R-:W-:Y:S01]  /*2f90*/  FFMA R26, R250.reuse, R234, R26 ;  /* 0x000000eafa1a7223 */ /* 0x040fe2000000001a */
[----:B------:R-:W-:Y:S01]  /*2fa0*/  FFMA R27, R250, R235, R27 ;  /* 0x000000ebfa1b7223 */ /* 0x000fe2000000001b */
[----:B0-----:R-:W-:Y:S01]  /*2fb0*/  FFMA R28, R232, R252, R28 ;  /* 0x000000fce81c7223 */ /* 0x001fe2000000001c */
[C---:B------:R-:W-:Y:S01]  /*2fc0*/  FFMA R29, R252.reuse, R233, R29 ;  /* 0x000000e9fc1d7223 */ /* 0x040fe2000000001d */
[CC--:B------:R-:W-:Y:S01]  /*2fd0*/  FFMA R30, R252.reuse, R234.reuse, R30 ;  /* 0x000000eafc1e7223 */ /* 0x0c0fe2000000001e */
[----:B------:R-:W-:Y:S01]  /*2fe0*/  FFMA R31, R252, R235, R31 ;  /* 0x000000ebfc1f7223 */ /* 0x000fe2000000001f */
[C---:B------:R-:W-:Y:S01]  /*2ff0*/  FFMA R32, R232.reuse, R245, R32 ;  /* 0x000000f5e8207223 */ /* 0x040fe20000000020 */
[C---:B------:R-:W-:Y:S01]  /*3000*/  FFMA R33, R245.reuse, R233, R33 ;  /* 0x000000e9f5217223 */ /* 0x040fe20000000021 */
[CC--:B------:R-:W-:Y:S01]  /*3010*/  FFMA R34, R245.reuse, R234.reuse, R34 ;  /* 0x000000eaf5227223 */ /* 0x0c0fe20000000022 */
[----:B------:R-:W-:Y:S01]  /*3020*/  FFMA R35, R245, R235, R35 ;  /* 0x000000ebf5237223 */ /* 0x000fe20000000023 */
[----:B------:R-:W0:Y:S01]  /*3030*/  LDS R246, [R243+0x40] ;  /* 0x00004000f3f67984 */ /* 0x000e220000000800 */
[----:B------:R-:W-:Y:S01]  /*3040*/  FFMA R228, R232, R247, R228 ;  /* 0x000000f7e8e47223 */ /* 0x000fe200000000e4 */
[C---:B------:R-:W-:Y:S01]  /*3050*/  FFMA R229, R247.reuse, R233, R229 ;  /* 0x000000e9f7e57223 */ /* 0x040fe200000000e5 */
[C---:B------:R-:W-:Y:S01]  /*3060*/  FFMA R230, R247.reuse, R234, R230 ;  /* 0x000000eaf7e67223 */ /* 0x040fe200000000e6 */
[----:B------:R-:W2:Y:S01]  /*3070*/  LDS R248, [R243+0xc80] ;  /* 0x000c8000f3f87984 */ /* 0x000ea20000000800 */
[----:B------:R-:W-:-:S03]  /*3080*/  FFMA R231, R247, R235, R231 ;  /* 0x000000ebf7e77223 */ /* 0x000fc600000000e7 */
[----:B------:R-:W3:Y:S04]  /*3090*/  LDS R250, [R243+0x18c0] ;  /* 0x0018c000f3fa7984 */ /* 0x000ee80000000800 */
[----:B------:R-:W4:Y:S04]  /*30a0*/  LDS R252, [R243+0x2500] ;  /* 0x00250000f3fc7984 */ /* 0x000f280000000800 */
[----:B------:R-:W4:Y:S01]  /*30b0*/  LDS R245, [R243+0x60] ;  /* 0x00006000f3f57984 */ /* 0x000f220000000800 */
[----:B-1----:R-:W-:Y:S01]  /*30c0*/  FFMA R12, R232, R244, R12 ;  /* 0x000000f4e80c7223 */ /* 0x002fe2000000000c */
[C---:B------:R-:W-:Y:S01]  /*30d0*/  FFMA R13, R244.reuse, R233, R13 ;  /* 0x000000e9f40d7223 */ /* 0x040fe2000000000d */
[C---:B------:R-:W-:Y:S01]  /*30e0*/  FFMA R14, R244.reuse, R234, R14 ;  /* 0x000000eaf40e7223 */ /* 0x040fe2000000000e */
[----:B------:R-:W-:Y:S01]  /*30f0*/  FFMA R15, R244, R235, R15 ;  /* 0x000000ebf40f7223 */ /* 0x000fe2000000000f */
[----:B------:R-:W-:Y:S04]  /*3100*/  STL.128 [R241], R8 ;  /* 0x00000008f1007387 */ /* 0x000fe80000100c00 */
[----:B------:R-:W1:Y:S04]  /*3110*/  LDS R244, [R243+0x24e0] ;  /* 0x0024e000f3f47984 */ /* 0x000e680000000800 */
[----:B------:R-:W-:Y:S04]  /*3120*/  STL.128 [R241+0x380], R12 ;  /* 0x0003800cf1007387 */ /* 0x000fe80000100c00 */
[----:B------:R-:W-:Y:S01]  /*3130*/  STL.128 [R241+0x700], R16 ;  /* 0x00070010f1007387 */ /* 0x000fe20000100c00 */
[----:B0-----:R-:W-:Y:S01]  /*3140*/  FFMA R40, R232, R246, R40 ;  /* 0x000000f6e8287223 */ /* 0x001fe20000000028 */
[C---:B------:R-:W-:Y:S01]  /*3150*/  FFMA R41, R246.reuse, R233, R41 ;  /* 0x000000e9f6297223 */ /* 0x040fe20000000029 */
[C---:B------:R-:W-:Y:S01]  /*3160*/  FFMA R42, R246.reuse, R234, R42 ;  /* 0x000000eaf62a7223 */ /* 0x040fe2000000002a */
[----:B------:R-:W-:Y:S01]  /*3170*/  FFMA R43, R246, R235, R43 ;  /* 0x000000ebf62b7223 */ /* 0x000fe2000000002b */
[----:B--2---:R-:W-:Y:S01]  /*3180*/  FFMA R44, R232, R248, R44 ;  /* 0x000000f8e82c7223 */ /* 0x004fe2000000002c */
        /* <DEDUP_REMOVED lines=9> */
[CC--:B------:R-:W-:Y:S01]  /*3220*/  FFMA R54, R252.reuse, R234.reuse, R54 ;  /* 0x000000eafc367223 */ /* 0x0c0fe20000000036 */
[----:B------:R-:W-:Y:S01]  /*3230*/  FFMA R55, R252, R235, R55 ;  /* 0x000000ebfc377223 */ /* 0x000fe20000000037 */
[C---:B------:R-:W-:Y:S01]  /*3240*/  FFMA R56, R232.reuse, R245, R56 ;  /* 0x000000f5e8387223 */ /* 0x040fe20000000038 */
[C---:B------:R-:W-:Y:S01]  /*3250*/  FFMA R57, R245.reuse, R233, R57 ;  /* 0x000000e9f5397223 */ /* 0x040fe20000000039 */
[C---:B------:R-:W-:Y:S01]  /*3260*/  FFMA R58, R245.reuse, R234, R58 ;  /* 0x000000eaf53a7223 */ /* 0x040fe2000000003a */
[----:B------:R-:W-:Y:S01]  /*3270*/  FFMA R59, R245, R235, R59 ;  /* 0x000000ebf53b7223 */ /* 0x000fe2000000003b */
[----:B------:R-:W0:Y:S04]  /*3280*/  LDS R246, [R243+0x18e0] ;  /* 0x0018e000f3f67984 */ /* 0x000e280000000800 */
[----:B------:R-:W2:Y:S01]  /*3290*/  LDS R248, [R243+0x2520] ;  /* 0x00252000f3f87984 */ /* 0x000ea20000000800 */
[----:B-1----:R-:W-:Y:S01]  /*32a0*/  FFMA R36, R232, R244, R36 ;  /* 0x000000f4e8247223 */ /* 0x002fe20000000024 */
[C---:B------:R-:W-:Y:S01]  /*32b0*/  FFMA R37, R244.reuse, R233, R37 ;  /* 0x000000e9f4257223 */ /* 0x040fe20000000025 */
[C---:B------:R-:W-:Y:S01]  /*32c0*/  FFMA R38, R244.reuse, R234, R38 ;  /* 0x000000eaf4267223 */ /* 0x040fe20000000026 */
[----:B------:R-:W-:Y:S01]  /*32d0*/  FFMA R39, R244, R235, R39 ;  /* 0x000000ebf4277223 */ /* 0x000fe20000000027 */
[----:B------:R-:W1:Y:S04]  /*32e0*/  LDS R250, [R243+0x80] ;  /* 0x00008000f3fa7984 */ /* 0x000e680000000800 */
[----:B------:R-:W3:Y:S04]  /*32f0*/  LDS R244, [R243+0xca0] ;  /* 0x000ca000f3f47984 */ /* 0x000ee80000000800 */
[----:B------:R-:W4:Y:S04]  /*3300*/  LDS R252, [R243+0xcc0] ;  /* 0x000cc000f3fc7984 */ /* 0x000f280000000800 */
[----:B------:R-:W4:Y:S04]  /*3310*/  LDS R245, [R243+0x1900] ;  /* 0x00190000f3f57984 */ /* 0x000f280000000800 */
[----:B------:R-:W-:Y:S04]  /*3320*/  STL.128 [R241+0xa80], R20 ;  /* 0x000a8014f1007387 */ /* 0x000fe80000100c00 */
        /* <DEDUP_REMOVED lines=10> */
[----:B------:R-:W0:Y:S01]  /*33d0*/  LDS R246, [R243+0xa0] ;  /* 0x0000a000f3f67984 */ /* 0x000e220000000800 */
[----:B-1----:R-:W-:Y:S01]  /*33e0*/  FFMA R72, R232, R250, R72 ;  /* 0x000000fae8487223 */ /* 0x002fe20000000048 */
        /* <DEDUP_REMOVED lines=15> */
[----:B------:R-:W1:Y:S04]  /*34e0*/  LDS R244, [R243+0x2540] ;  /* 0x00254000f3f47984 */ /* 0x000e680000000800 */
[----:B------:R-:W2:Y:S04]  /*34f0*/  LDS R248, [R243+0xce0] ;  /* 0x000ce000f3f87984 */ /* 0x000ea80000000800 */
[----:B------:R-:W3:Y:S04]  /*3500*/  LDS R250, [R243+0x1920] ;  /* 0x00192000f3fa7984 */ /* 0x000ee80000000800 */
[----:B------:R-:W4:Y:S04]  /*3510*/  LDS R252, [R243+0x2560] ;  /* 0x00256000f3fc7984 */ /* 0x000f280000000800 */
[----:B------:R-:W4:Y:S01]  /*3520*/  LDS R245, [R243+0xc0] ;  /* 0x0000c000f3f57984 */ /* 0x000f220000000800 */
[----:B0-----:R-:W-:Y:S01]  /*3530*/  FFMA R88, R232, R246, R88 ;  /* 0x000000f6e8587223 */ /* 0x001fe20000000058 */
[C---:B------:R-:W-:Y:S01]  /*3540*/  FFMA R89, R246.reuse, R233, R89 ;  /* 0x000000e9f6597223 */ /* 0x040fe20000000059 */
[C---:B------:R-:W-:Y:S01]  /*3550*/  FFMA R90, R246.reuse, R234, R90 ;  /* 0x000000eaf65a7223 */ /* 0x040fe2000000005a */
[----:B------:R-:W-:Y:S01]  /*3560*/  FFMA R91, R246, R235, R91 ;  /* 0x000000ebf65b7223 */ /* 0x000fe2000000005b */
[----:B------:R-:W-:Y:S04]  /*3570*/  STL.128 [R241+0x740], R32 ;  /* 0x00074020f1007387 */ /* 0x000fe80000100c00 */
[----:B------:R-:W0:Y:S04]  /*3580*/  LDS R246, [R243+0x1940] ;  /* 0x00194000f3f67984 */ /* 0x000e280000000800 */
[----:B------:R-:W-:Y:S04]  /*3590*/  STL.128 [R241+0xac0], R36 ;  /* 0x000ac024f1007387 */ /* 0x000fe80000100c00 */
[----:B------:R-:W-:Y:S01]  /*35a0*/  STL.128 [R241+0x80], R40 ;  /* 0x00008028f1007387 */ /* 0x000fe20000100c00 */
[----:B-1----:R-:W-:Y:S01]  /*35b0*/  FFMA R84, R232, R244, R84 ;  /* 0x000000f4e8547223 */ /* 0x002fe20000000054 */
        /* <DEDUP_REMOVED lines=21> */
[----:B------:R-:W3:Y:S01]  /*3710*/  LDS R250, [R243+0xe0] ;  /* 0x0000e000f3fa7984 */ /* 0x000ee20000000800 */
[----:B0-----:R-:W-:Y:S01]  /*3720*/  FFMA R112, R232, R246, R112 ;  /* 0x000000f6e8707223 */ /* 0x001fe20000000070 */
[C---:B------:R-:W-:Y:S01]  /*3730*/  FFMA R113, R246.reuse, R233, R113 ;  /* 0x000000e9f6717223 */ /* 0x040fe20000000071 */
[C---:B------:R-:W-:Y:S01]  /*3740*/  FFMA R114, R246.reuse, R234, R114 ;  /* 0x000000eaf6727223 */ /* 0x040fe20000000072 */
[----:B------:R-:W0:Y:S01]  /*3750*/  LDS R252, [R243+0xd20] ;  /* 0x000d2000f3fc7984 */ /* 0x000e220000000800 */
[----:B------:R-:W-:-:S03]  /*3760*/  FFMA R115, R246, R235, R115 ;  /* 0x000000ebf6737223 */ /* 0x000fc60000000073 */
[----:B------:R-:W4:Y:S04]  /*3770*/  LDS R245, [R243+0x1960] ;  /* 0x00196000f3f57984 */ /* 0x000f280000000800 */
[----:B------:R-:W4:Y:S04]  /*3780*/  LDS R246, [R243+0x100] ;  /* 0x00010000f3f67984 */ /* 0x000f280000000800 */
[----:B------:R-:W-:Y:S04]  /*3790*/  STL.128 [R241+0x400], R44 ;  /* 0x0004002cf1007387 */ /* 0x000fe80000100c00 */
[----:B------:R-:W-:Y:S04]  /*37a0*/  STL.128 [R241+0x780], R48 ;  /* 0x00078030f1007387 */ /* 0x000fe80000100c00 */
        /* <DEDUP_REMOVED lines=14> */
[----:B0-----:R-:W-:Y:S01]  /*3890*/  FFMA R124, R232, R252, R124 ;  /* 0x000000fce87c7223 */ /* 0x001fe2000000007c */
[C---:B------:R-:W-:Y:S01]  /*38a0*/  FFMA R125, R252.reuse, R233, R125 ;  /* 0x000000e9fc7d7223 */ /* 0x040fe2000000007d */
[CC--:B------:R-:W-:Y:S01]  /*38b0*/  FFMA R126, R252.reuse, R234.reuse, R126 ;  /* 0x000000eafc7e7223 */ /* 0x0c0fe2000000007e */
[----:B------:R-:W-:Y:S01]  /*38c0*/  FFMA R127, R252, R235, R127 ;  /* 0x000000ebfc7f7223 */ /* 0x000fe2000000007f */
[C---:B----4-:R-:W-:Y:S01]  /*38d0*/  FFMA R128, R232.reuse, R245, R128 ;  /* 0x000000f5e8807223 */ /* 0x050fe20000000080 */
[C---:B------:R-:W-:Y:S01]  /*38e0*/  FFMA R129, R245.reuse, R233, R129 ;  /* 0x000000e9f5817223 */ /* 0x040fe20000000081 */
[C---:B------:R-:W-:Y:S01]  /*38f0*/  FFMA R130, R245.reuse, R234, R130 ;  /* 0x000000eaf5827223 */ /* 0x040fe20000000082 */
[----:B------:R-:W-:Y:S01]  /*3900*/  FFMA R131, R245, R235, R131 ;  /* 0x000000ebf5837223 */ /* 0x000fe20000000083 */
[----:B------:R-:W0:Y:S01]  /*3910*/  LDS R244, [R243+0x25a0] ;  /* 0x0025a000f3f47984 */ /* 0x000e220000000800 */
[----:B------:R-:W-:Y:S01]  /*3920*/  FFMA R136, R232, R246, R136 ;  /* 0x000000f6e8887223 */ /* 0x000fe20000000088 */
[C---:B------:R-:W-:Y:S01]  /*3930*/  FFMA R137, R246.reuse, R233, R137 ;  /* 0x000000e9f6897223 */ /* 0x040fe20000000089 */
[C---:B------:R-:W-:Y:S01]  /*3940*/  FFMA R138, R246.reuse, R234, R138 ;  /* 0x000000eaf68a7223 */ /* 0x040fe2000000008a */
[----:B------:R-:W1:Y:S01]  /*3950*/  LDS R248, [R243+0xd40] ;  /* 0x000d4000f3f87984 */ /* 0x000e620000000800 */
[----:B------:R-:W-:-:S03]  /*3960*/  FFMA R139, R246, R235, R139 ;  /* 0x000000ebf68b7223 */ /* 0x000fc6000000008b */
[----:B------:R-:W2:Y:S04]  /*3970*/  LDS R250, [R243+0x1980] ;  /* 0x00198000f3fa7984 */ /* 0x000ea80000000800 */
[----:B------:R-:W3:Y:S04]  /*3980*/  LDS R252, [R243+0x25c0] ;  /* 0x0025c000f3fc7984 */ /* 0x000ee80000000800 */
[----:B------:R-:W4:Y:S04]  /*3990*/  LDS R245, [R243+0x120] ;  /* 0x00012000f3f57984 */ /* 0x000f280000000800 */
[----:B------:R-:W4:Y:S04]  /*39a0*/  LDS R246, [R243+0x19a0] ;  /* 0x0019a000f3f67984 */ /* 0x000f280000000800 */
[----:B------:R-:W-:Y:S04]  /*39b0*/  STL.128 [R241+0x440], R60 ;  /* 0x0004403cf1007387 */ /* 0x000fe80000100c00 */
[----:B------:R-:W-:Y:S04]  /*39c0*/  STL.128 [R241+0x7c0], R64 ;  /* 0x0007c040f1007387 */ /* 0x000fe80000100c00 */
[----:B------:R-:W-:Y:S04]  /*39d0*/  STL.128 [R241+0xb40], R68 ;  /* 0x000b4044f1007387 */ /* 0x000fe80000100c00 */
[----:B------:R-:W-:Y:S01]  /*39e0*/  STL.128 [R241+0x100], R72 ;  /* 0x00010048f1007387 */ /* 0x000fe20000100c00 */
[----:B0-----:R-:W-:Y:S01]  /*39f0*/  FFMA R132, R232, R244, R132 ;  /* 0x000000f4e8847223 */ /* 0x001fe20000000084 */
[C---:B------:R-:W-:Y:S01]  /*3a00*/  FFMA R133, R244.reuse, R233, R133 ;  /* 0x000000e9f4857223 */ /* 0x040fe20000000085 */
[C---:B------:R-:W-:Y:S01]  /*3a10*/  FFMA R134, R244.reuse, R234, R134 ;  /* 0x000000eaf4867223 */ /* 0x040fe20000000086 */
[----:B------:R-:W-:Y:S01]  /*3a20*/  FFMA R135, R244, R235, R135 ;  /* 0x000000ebf4877223 */ /* 0x000fe20000000087 */
        /* <DEDUP_REMOVED lines=93> */
[----:B------:R0:W-:Y:S04]  /*4000*/  STL.128 [R241+0x500], R108 ;  /* 0x0005006cf1007387 */ /* 0x0001e80000100c00 */
[----:B------:R0:W-:Y:S04]  /*4010*/  STL.128 [R241+0x880], R112 ;  /* 0x00088070f1007387 */ /* 0x0001e80000100c00 */
[----:B------:R1:W-:Y:S04]  /*4020*/  STL.128 [R241+0xc00], R116 ;  /* 0x000c0074f1007387 */ /* 0x0003e80000100c00 */
[----:B------:R2:W-:Y:S04]  /*4030*/  STL.128 [R241+0x1c0], R120 ;  /* 0x0001c078f1007387 */ /* 0x0005e80000100c00 */
[----:B------:R3:W-:Y:S01]  /*4040*/  STL.128 [R241+0x540], R124 ;  /* 0x0005407cf1007387 */ /* 0x0007e20000100c00 */
        /* <DEDUP_REMOVED lines=16> */
[----:B----4-:R-:W-:Y:S01]  /*4150*/  FFMA R224, R232, R245, R224 ;  /* 0x000000f5e8e07223 */ /* 0x010fe200000000e0 */
[C---:B------:R-:W-:Y:S01]  /*4160*/  FFMA R225, R245.reuse, R233, R225 ;  /* 0x000000e9f5e17223 */ /* 0x040fe200000000e1 */
[C---:B------:R-:W-:Y:S01]  /*4170*/  FFMA R226, R245.reuse, R234, R226 ;  /* 0x000000eaf5e27223 */ /* 0x040fe200000000e2 */
[----:B------:R-:W-:Y:S01]  /*4180*/  FFMA R227, R245, R235, R227 ;  /* 0x000000ebf5e37223 */ /* 0x000fe200000000e3 */
[----:B------:R1:W-:Y:S01]  /*4190*/  STL.128 [R241+0x8c0], R128 ;  /* 0x0008c080f1007387 */ /* 0x0003e20000100c00 */
[----:B------:R-:W-:-:S03]  /*41a0*/  HFMA2 R233, -RZ, RZ, 0, 5.9604644775390625e-08 ;  /* 0x00000001ffe97431 */ /* 0x000fc600000001ff */
[----:B------:R1:W-:Y:S04]  /*41b0*/  STL.128 [R241+0xc40], R132 ;  /* 0x000c4084f1007387 */ /* 0x0003e80000100c00 */
        /* <DEDUP_REMOVED lines=23> */
[----:B------:R1:W-:Y:S01]  /*4330*/  STL.128 [R241+0xdc0], R228 ;  /* 0x000dc0e4f1007387 */ /* 0x0003e20000100c00 */
[----:B------:R-:W-:Y:S05]  /*4340*/  BRA.U UP1, `(.L_x_1) ;  /* 0xffffffe901887547 */ /* 0x000fea000b83ffff */
[----:B------:R-:W-:Y:S05]  /*4350*/  @P1 BRA `(.L_x_2) ;  /* 0xffffffe400881947 */ /* 0x000fea000383ffff */
[----:B------:R-:W-:Y:S05]  /*4360*/  @P0 BRA `(.L_x_3) ;  /* 0xffffffe4006c0947 */ /* 0x000fea000383ffff */
[----:B------:R-:W-:-:S04]  /*4370*/  IADD3 R4, PT, PT, R4, 0x1, RZ ;  /* 0x0000000104047810 */ /* 0x000fc80007ffe0ff */
[----:B------:R-:W-:-:S13]  /*4380*/  ISETP.NE.AND P0, PT, R4, 0x44, PT ;  /* 0x000000440400780c */ /* 0x000fda0003f05270 */
[----:B------:R-:W-:Y:S05]  /*4390*/  @P0 BRA `(.L_x_4) ;  /* 0xffffffc800d40947 */ /* 0x000fea000383ffff */
[----:B------:R-:W0:Y:S01]  /*43a0*/  LDC.64 R6, c[0x0][0x398] ;  /* 0x0000e600ff067b82 */ /* 0x000e220000000a00 */
[----:B------:R-:W-:-:S04]  /*43b0*/  SHF.L.U32 R2, R2, 0x4, RZ ;  /* 0x0000000402027819 */ /* 0x000fc800000006ff */
[----:B------:R-:W-:-:S04]  /*43c0*/  LOP3.LUT R2, R2, 0x10, RZ, 0xc0, !PT ;  /* 0x0000001002027812 */ /* 0x000fc800078ec0ff */
[----:B------:R-:W-:-:S05]  /*43d0*/  LEA R4, R3, R2, 0x5 ;  /* 0x0000000203047211 */ /* 0x000fca00078e28ff */
[----:B0-----:R-:W-:-:S05]  /*43e0*/  IMAD.WIDE.U32 R2, R4, 0x4, R6 ;  /* 0x0000000404027825 */ /* 0x001fca00078e0006 */
[----:B------:R0:W5:Y:S04]  /*43f0*/  LDG.E.CONSTANT R57, desc[UR8][R2.64] ;  /* 0x0000000802397981 */ /* 0x000168000c1e9900 */
        /* <DEDUP_REMOVED lines=14> */
[----:B------:R0:W5:Y:S01]  /*44e0*/  LDG.E.CONSTANT R70, desc[UR8][R2.64+0x3c] ;  /* 0x00003c0802467981 */ /* 0x000162000c1e9900 */
[----:B------:R-:W-:Y:S01]  /*44f0*/  IMAD R73, R5, 0x700, R4 ;  /* 0x0000070005497824 */ /* 0x000fe200078e0204 */
[----:B------:R-:W-:-:S06]  /*4500*/  UMOV UR4, URZ ;  /* 0x000000ff00047c82 */ /* 0x000fcc0008000000 */
.L_x_5:
[----:B---3--:R-:W2:Y:S01]  /*4510*/  LDL.128 R76, [R0+-0x700] ;  /* 0xfff90000004c7983 */ /* 0x008ea20000100c00 */
[----:B0-----:R-:W0:Y:S03]  /*4520*/  LDC.64 R2, c[0x0][0x390] ;  /* 0x0000e400ff027b82 */ /* 0x001e260000000a00 */
[----:B------:R-:W3:Y:S04]  /*4530*/  LDL.128 R80, [R0+-0x380] ;  /* 0xfffc800000507983 */ /* 0x000ee80000100c00 */
[----:B------:R-:W4:Y:S04]  /*4540*/  LDL.128 R84, [R0] ;  /* 0x0000000000547983 */ /* 0x000f280000100c00 */
[----:B------:R-:W4:Y:S04]  /*4550*/  LDL.128 R52, [R0+0x380] ;  /* 0x0003800000347983 */ /* 0x000f280000100c00 */
[----:B------:R-:W4:Y:S04]  /*4560*/  LDL.128 R48, [R0+-0x6f0] ;  /* 0xfff9100000307983 */ /* 0x000f280000100c00 */
[----:B------:R-:W4:Y:S04]  /*4570*/  LDL.128 R44, [R0+-0x370] ;  /* 0xfffc9000002c7983 */ /* 0x000f280000100c00 */
[----:B------:R-:W4:Y:S04]  /*4580*/  LDL.128 R40, [R0+0x10] ;  /* 0x0000100000287983 */ /* 0x000f280000100c00 */
        /* <DEDUP_REMOVED lines=8> */
[----:B------:R1:W4:Y:S01]  /*4610*/  LDL.128 R4, [R0+0x3b0] ;  /* 0x0003b00000047983 */ /* 0x0003220000100c00 */
[C---:B0-----:R-:W-:Y:S01]  /*4620*/  IMAD.WIDE.U32 R2, R73.reuse, 0x4, R2 ;  /* 0x0000000449027825 */ /* 0x041fe200078e0002 */
[----:B------:R-:W-:Y:S01]  /*4630*/  UIADD3 UR4, UPT, UPT, UR4, 0x1, URZ ;  /* 0x0000000104047890 */ /* 0x000fe2000fffe0ff */
[----:B------:R-:W-:-:S03]  /*4640*/  IADD3 R73, PT, PT, R73, 0x80, RZ ;  /* 0x0000008049497810 */ /* 0x000fc60007ffe0ff */
[----:B------:R-:W-:Y:S01]  /*4650*/  UISETP.NE.AND UP0, UPT, UR4, 0xe, UPT ;  /* 0x0000000e0400788c */ /* 0x000fe2000bf05270 */
[----:B-1----:R-:W-:Y:S01]  /*4660*/  IADD3 R0, PT, PT, R0, 0x40, RZ ;  /* 0x0000004000007810 */ /* 0x002fe20007ffe0ff */
[----:B--2--5:R-:W-:Y:S01]  /*4670*/  FADD R77, R56, R77 ;  /* 0x0000004d384d7221 */ /* 0x024fe20000000000 */
[----:B------:R-:W-:Y:S01]  /*4680*/  FADD R72, R58, R79 ;  /* 0x0000004f3a487221 */ /* 0x000fe20000000000 */
[----:B------:R-:W-:Y:S01]  /*4690*/  FADD R76, R57, R76 ;  /* 0x0000004c394c7221 */ /* 0x000fe20000000000 */
[----:B------:R-:W-:Y:S01]  /*46a0*/  FADD R78, R59, R78 ;  /* 0x0000004e3b4e7221 */ /* 0x000fe20000000000 */
[C---:B---3--:R-:W-:Y:S01]  /*46b0*/  FADD R80, R57.reuse, R80 ;  /* 0x0000005039507221 */ /* 0x048fe20000000000 */
[----:B------:R-:W-:Y:S01]  /*46c0*/  FMNMX R89, RZ, R77, !PT ;  /* 0x0000004dff597209 */ /* 0x000fe20007800000 */
[----:B------:R-:W-:Y:S01]  /*46d0*/  FADD R81, R56, R81 ;  /* 0x0000005138517221 */ /* 0x000fe20000000000 */
[----:B------:R-:W-:Y:S01]  /*46e0*/  FMNMX R91, RZ, R72, !PT ;  /* 0x00000048ff5b7209 */ /* 0x000fe20007800000 */
[----:B------:R-:W-:Y:S01]  /*46f0*/  FADD R72, R58, R83 ;  /* 0x000000533a487221 */ /* 0x000fe20000000000 */
[----:B------:R-:W-:Y:S01]  /*4700*/  FMNMX R75, RZ, R76, !PT ;  /* 0x0000004cff4b7209 */ /* 0x000fe20007800000 */
[C---:B----4-:R-:W-:Y:S01]  /*4710*/  FADD R84, R57.reuse, R84 ;  /* 0x0000005439547221 */ /* 0x050fe20000000000 */
[----:B------:R0:W-:Y:S01]  /*4720*/  STG.E desc[UR8][R2.64+0x4], R89 ;  /* 0x0000045902007986 */ /* 0x0001e2000c101908 */
[----:B------:R-:W-:Y:S01]  /*4730*/  FADD R52, R57, R52 ;  /* 0x0000003439347221 */ /* 0x000fe20000000000 */
[----:B------:R-:W-:Y:S01]  /*4740*/  FMNMX R77, RZ, R80, !PT ;  /* 0x00000050ff4d7209 */ /* 0x000fe20007800000 */
[----:B------:R-:W-:Y:S01]  /*4750*/  FADD R54, R59, R54 ;  /* 0x000000363b367221 */ /* 0x000fe20000000000 */
[----:B------:R1:W-:Y:S01]  /*4760*/  STG.E desc[UR8][R2.64], R75 ;  /* 0x0000004b02007986 */ /* 0x0003e2000c101908 */
[C---:B------:R-:W-:Y:S01]  /*4770*/  FADD R48, R61.reuse, R48 ;  /* 0x000000303d307221 */ /* 0x040fe20000000000 */
[C---:B------:R-:W-:Y:S01]  /*4780*/  FADD R51, R62.reuse, R51 ;  /* 0x000000333e337221 */ /* 0x040fe20000000000 */
[----:B------:R-:W-:Y:S01]  /*4790*/  FMNMX R79, RZ, R78, !PT ;  /* 0x0000004eff4f7209 */ /* 0x000fe20007800000 */
[----:B------:R2:W-:Y:S01]  /*47a0*/  STG.E desc[UR8][R2.64+0xc400], R77 ;  /* 0x00c4004d02007986 */ /* 0x0005e2000c101908 */
[----:B------:R-:W-:Y:S01]  /*47b0*/  FADD R44, R61, R44 ;  /* 0x0000002c3d2c7221 */ /* 0x000fe20000000000 */
[----:B------:R-:W-:Y:S01]  /*47c0*/  FADD R86, R59, R86 ;  /* 0x000000563b567221 */ /* 0x000fe20000000000 */
[----:B------:R-:W-:Y:S01]  /*47d0*/  FADD R47, R62, R47 ;  /* 0x0000002f3e2f7221 */ /* 0x000fe20000000000 */
[----:B0-----:R-:W-:Y:S01]  /*47e0*/  FMNMX R89, RZ, R72, !PT ;  /* 0x00000048ff597209 */ /* 0x001fe20007800000 */
[----:B------:R-:W-:Y:S01]  /*47f0*/  FADD R72, R56, R53 ;  /* 0x0000003538487221 */ /* 0x000fe20000000000 */
[----:B------:R-:W-:Y:S01]  /*4800*/  FMNMX R53, RZ, R52, !PT ;  /* 0x00000034ff357209 */ /* 0x000fe20007800000 */
[----:B------:R-:W-:Y:S01]  /*4810*/  FADD R52, R58, R55 ;  /* 0x000000373a347221 */ /* 0x000fe20000000000 */
[----:B-1----:R-:W-:Y:S01]  /*4820*/  FMNMX R75, RZ, R84, !PT ;  /* 0x00000054ff4b7209 */ /* 0x002fe20007800000 */
[C---:B------:R-:W-:Y:S01]  /*4830*/  FADD R40, R61.reuse, R40 ;  /* 0x000000283d287221 */ /* 0x040fe20000000000 */
[----:B------:R-:W-:Y:S01]  /*4840*/  FADD R36, R61, R36 ;  /* 0x000000243d247221 */ /* 0x000fe20000000000 */
[----:B------:R-:W-:Y:S01]  /*4850*/  FADD R43, R62, R43 ;  /* 0x0000002b3e2b7221 */ /* 0x000fe20000000000 */
[----:B--2---:R-:W-:Y:S01]  /*4860*/  FMNMX R77, RZ, R72, !PT ;  /* 0x00000048ff4d7209 */ /* 0x004fe20007800000 */
[----:B------:R0:W-:Y:S01]  /*4870*/  STG.E desc[UR8][R2.64+0x18800], R75 ;  /* 0x0188004b02007986 */ /* 0x0001e2000c101908 */
[----:B------:R-:W-:Y:S01]  /*4880*/  FADD R32, R65, R32 ;  /* 0x0000002041207221 */ /* 0x000fe20000000000 */
[C---:B------:R-:W-:Y:S01]  /*4890*/  FADD R35, R66.reuse, R35 ;  /* 0x0000002342237221 */ /* 0x040fe20000000000 */
[----:B------:R-:W-:Y:S01]  /*48a0*/  FADD R34, R67, R34 ;  /* 0x0000002243227221 */ /* 0x000fe20000000000 */
[----:B------:R-:W-:Y:S01]  /*48b0*/  FADD R28, R65, R28 ;  /* 0x0000001c411c7221 */ /* 0x000fe20000000000 */
[----:B------:R1:W-:Y:S01]  /*48c0*/  STG.E desc[UR8][R2.64+0x24c04], R77 ;  /* 0x024c044d02007986 */ /* 0x0003e2000c101908 */
[----:B------:R-:W-:Y:S01]  /*48d0*/  FADD R42, R63, R42 ;  /* 0x0000002a3f2a7221 */ /* 0x000fe20000000000 */
[----:B------:R-:W-:Y:S01]  /*48e0*/  FMNMX R55, RZ, R54, !PT ;  /* 0x00000036ff377209 */ /* 0x000fe20007800000 */
[----:B------:R-:W-:Y:S01]  /*48f0*/  FADD R24, R65, R24 ;  /* 0x0000001841187221 */ /* 0x000fe20000000000 */
[----:B------:R-:W-:Y:S01]  /*4900*/  FADD R26, R67, R26 ;  /* 0x0000001a431a7221 */ /* 0x000fe20000000000 */
[----:B------:R2:W-:Y:S01]  /*4910*/  STG.E desc[UR8][R2.64+0x8], R79 ;  /* 0x0000084f02007986 */ /* 0x0005e2000c101908 */
[----:B------:R-:W-:Y:S01]  /*4920*/  FADD R31, R66, R31 ;  /* 0x0000001f421f7221 */ /* 0x000fe20000000000 */
[----:B0-----:R-:W-:Y:S01]  /*4930*/  FMNMX R75, RZ, R52, !PT ;  /* 0x00000034ff4b7209 */ /* 0x001fe20007800000 */
[C---:B------:R-:W-:Y:S01]  /*4940*/  FADD R52, R60.reuse, R49 ;  /* 0x000000313c347221 */ /* 0x040fe20000000000 */
[----:B------:R-:W-:Y:S01]  /*4950*/  FMNMX R49, RZ, R48, !PT ;  /* 0x00000030ff317209 */ /* 0x000fe20007800000 */
[C---:B------:R-:W-:Y:S01]  /*4960*/  FADD R48, R60.reuse, R45 ;  /* 0x0000002d3c307221 */ /* 0x040fe20000000000 */
[----:B------:R-:W-:Y:S01]  /*4970*/  FMNMX R45, RZ, R44, !PT ;  /* 0x0000002cff2d7209 */ /* 0x000fe20007800000 */
[C---:B------:R-:W-:Y:S01]  /*4980*/  FADD R44, R60.reuse, R41 ;  /* 0x000000293c2c7221 */ /* 0x040fe20000000000 */
[----:B------:R-:W-:Y:S01]  /*4990*/  FMNMX R41, RZ, R40, !PT ;  /* 0x00000028ff297209 */ /* 0x000fe20007800000 */
[----:B------:R-:W-:Y:S01]  /*49a0*/  FADD R40, R60, R37 ;  /* 0x000000253c287221 */ /* 0x000fe20000000000 */
[----:B------:R-:W-:Y:S01]  /*49b0*/  FMNMX R37, RZ, R36, !PT ;  /* 0x00000024ff257209 */ /* 0x000fe20007800000 */
[----:B------:R-:W-:Y:S01]  /*49c0*/  FADD R36, R62, R39 ;  /* 0x000000273e247221 */ /* 0x000fe20000000000 */
[----:B------:R-:W-:Y:S01]  /*49d0*/  FADD R20, R65, R20 ;  /* 0x0000001441147221 */ /* 0x000fe20000000000 */
[----:B------:R0:W-:Y:S01]  /*49e0*/  STG.E desc[UR8][R2.64+0x18810], R41 ;  /* 0x0188102902007986 */ /* 0x0001e2000c101908 */
[----:B-1----:R-:W-:Y:S01]  /*49f0*/  FMNMX R77, RZ, R51, !PT ;  /* 0x00000033ff4d7209 */ /* 0x002fe20007800000 */
[----:B------:R-:W-:Y:S01]  /*4a00*/  FADD R22, R67, R22 ;  /* 0x0000001643167221 */ /* 0x000fe20000000000 */
[----:B------:R-:W-:Y:S01]  /*4a10*/  FMNMX R51, RZ, R48, !PT ;  /* 0x00000030ff337209 */ /* 0x000fe20007800000 */
[C---:B------:R-:W-:Y:S01]  /*4a20*/  FADD R16, R69.reuse, R16 ;  /* 0x0000001045107221 */ /* 0x040fe20000000000 */
[C---:B------:R-:W-:Y:S01]  /*4a30*/  FADD R12, R69.reuse, R12 ;  /* 0x0000000c450c7221 */ /* 0x040fe20000000000 */
[----:B------:R-:W-:Y:S01]  /*4a40*/  FADD R8, R69, R8 ;  /* 0x0000000845087221 */ /* 0x000fe20000000000 */
[----:B------:R-:W-:Y:S01]  /*4a50*/  FADD R10, R71, R10 ;  /* 0x0000000a470a7221 */ /* 0x000fe20000000000 */
[----:B------:R1:W-:Y:S01]  /*4a60*/  STG.E desc[UR8][R2.64+0xc414], R51 ;  /* 0x00c4143302007986 */ /* 0x0003e2000c101908 */
[----:B--2---:R-:W-:Y:S01]  /*4a70*/  FMNMX R79, RZ, R86, !PT ;  /* 0x00000056ff4f7209 */ /* 0x004fe20007800000 */
[----:B------:R-:W-:Y:S01]  /*4a80*/  FADD R27, R66, R27 ;  /* 0x0000001b421b7221 */ /* 0x000fe20000000000 */
        /* <DEDUP_REMOVED lines=11> */
[----:B-1----:R-:W-:Y:S01]  /*4b40*/  FMNMX R51, RZ, R43, !PT ;  /* 0x0000002bff337209 */ /* 0x002fe20007800000 */
[----:B------:R0:W-:Y:S01]  /*4b50*/  STG.E desc[UR8][R2.64+0x18820], R25 ;  /* 0x0188201902007986 */ /* 0x0001e2000c101908 */
[----:B------:R-:W-:Y:S01]  /*4b60*/  FMNMX R43, RZ, R40, !PT ;  /* 0x00000028ff2b7209 */ /* 0x000fe20007800000 */
[C---:B------:R-:W-:Y:S01]  /*4b70*/  FADD R11, R70.reuse, R11 ;  /* 0x0000000b460b7221 */ /* 0x040fe20000000000 */
[----:B------:R-:W-:Y:S01]  /*4b80*/  FMNMX R23, RZ, R22, !PT ;  /* 0x00000016ff177209 */ /* 0x000fe20007800000 */
[----:B------:R-:W-:Y:S01]  /*4b90*/  FADD R22, R70, R19 ;  /* 0x0000001346167221 */ /* 0x000fe20000000000 */
[----:B------:R1:W-:Y:S01]  /*4ba0*/  STG.E desc[UR8][R2.64+0x24c10], R37 ;  /* 0x024c102502007986 */ /* 0x0003e2000c101908 */
[----:B------:R-:W-:Y:S01]  /*4bb0*/  FADD R82, R59, R82 ;  /* 0x000000523b527221 */ /* 0x000fe20000000000 */
[----:B------:R-:W-:Y:S01]  /*4bc0*/  FADD R85, R56, R85 ;  /* 0x0000005538557221 */ /* 0x000fe20000000000 */
[----:B------:R-:W-:Y:S01]  /*4bd0*/  FADD R87, R58, R87 ;  /* 0x000000573a577221 */ /* 0x000fe20000000000 */
[----:B------:R2:W-:Y:S01]  /*4be0*/  STG.E desc[UR8][R2.64+0x24c14], R43 ;  /* 0x024c142b02007986 */ /* 0x0005e2000c101908 */
[C---:B------:R-:W-:Y:S01]  /*4bf0*/  FADD R50, R63.reuse, R50 ;  /* 0x000000323f327221 */ /* 0x040fe20000000000 */
[C---:B------:R-:W-:Y:S01]  /*4c00*/  FADD R46, R63.reuse, R46 ;  /* 0x0000002e3f2e7221 */ /* 0x040fe20000000000 */
[----:B0-----:R-:W-:Y:S01]  /*4c10*/  FMNMX R25, RZ, R20, !PT ;  /* 0x00000014ff197209 */ /* 0x001fe20007800000 */
[C---:B------:R-:W-:Y:S01]  /*4c20*/  FADD R20, R68.reuse, R17 ;  /* 0x0000001144147221 */ /* 0x040fe20000000000 */
[----:B------:R-:W-:Y:S01]  /*4c30*/  FMNMX R17, RZ, R16, !PT ;  /* 0x00000010ff117209 */ /* 0x000fe20007800000 */
[C---:B------:R-:W-:Y:S01]  /*4c40*/  FADD R16, R68.reuse, R13 ;  /* 0x0000000d44107221 */ /* 0x040fe20000000000 */
[----:B------:R-:W-:Y:S01]  /*4c50*/  FMNMX R13, RZ, R12, !PT ;  /* 0x0000000cff0d7209 */ /* 0x000fe20007800000 */
[----:B------:R0:W-:Y:S01]  /*4c60*/  STG.E desc[UR8][R2.64+0xc410], R45 ;  /* 0x00c4102d02007986 */ /* 0x0001e2000c101908 */
[----:B------:R-:W-:Y:S01]  /*4c70*/  FMNMX R19, RZ, R20, !PT ;  /* 0x00000014ff137209 */ /* 0x000fe20007800000 */
[C---:B------:R-:W-:Y:S01]  /*4c80*/  FADD R12, R68.reuse, R9 ;  /* 0x00000009440c7221 */ /* 0x040fe20000000000 */
[----:B-1----:R-:W-:Y:S01]  /*4c90*/  FMNMX R37, RZ, R34, !PT ;  /* 0x00000022ff257209 */ /* 0x002fe20007800000 */
[----:B------:R1:W-:Y:S01]  /*4ca0*/  STG.E desc[UR8][R2.64+0xc420], R29 ;  /* 0x00c4201d02007986 */ /* 0x0003e2000c101908 */
[----:B--2---:R-:W-:Y:S01]  /*4cb0*/  FMNMX R43, RZ, R35, !PT ;  /* 0x00000023ff2b7209 */ /* 0x004fe20007800000 */
[----:B------:R-:W-:Y:S01]  /*4cc0*/  FADD R38, R63, R38 ;  /* 0x000000263f267221 */ /* 0x000fe20000000000 */
[----:B------:R-:W-:Y:S01]  /*4cd0*/  FMNMX R35, RZ, R32, !PT ;  /* 0x00000020ff237209 */ /* 0x000fe20007800000 */
[----:B------:R2:W-:Y:S01]  /*4ce0*/  STG.E desc[UR8][R2.64+0x34], R19 ;  /* 0x0000341302007986 */ /* 0x0005e2000c101908 */
[----:B------:R-:W-:Y:S01]  /*4cf0*/  FMNMX R9, RZ, R8, !PT ;  /* 0x00000008ff097209 */ /* 0x000fe20007800000 */
[----:B------:R-:W-:Y:S01]  /*4d00*/  FADD R30, R67, R30 ;  /* 0x0000001e431e7221 */ /* 0x000fe20000000000 */
[C---:B------:R-:W-:Y:S01]  /*4d10*/  FADD R18, R71.reuse, R18 ;  /* 0x0000001247127221 */ /* 0x040fe20000000000 */
[----:B0-----:R-:W-:Y:S01]  /*4d20*/  FMNMX R45, RZ, R42, !PT ;  /* 0x0000002aff2d7209 */ /* 0x001fe20007800000 */
[----:B------:R-:W-:Y:S01]  /*4d30*/  FADD R14, R71, R14 ;  /* 0x0000000e470e7221 */ /* 0x000fe20000000000 */
[----:B------:R-:W-:Y:S01]  /*4d40*/  FADD R4, R69, R4 ;  /* 0x0000000445047221 */ /* 0x000fe20000000000 */
[----:B------:R-:W-:Y:S01]  /*4d50*/  FADD R8, R68, R5 ;  /* 0x0000000544087221 */ /* 0x000fe20000000000 */
[----:B-1----:R-:W-:Y:S01]  /*4d60*/  FMNMX R29, RZ, R26, !PT ;  /* 0x0000001aff1d7209 */ /* 0x002fe20007800000 */
[----:B------:R-:W-:Y:S01]  /*4d70*/  FADD R6, R71, R6 ;  /* 0x0000000647067221 */ /* 0x000fe20000000000 */
[----:B------:R0:W-:Y:S01]  /*4d80*/  STG.E desc[UR8][R2.64+0x24c08], R55 ;  /* 0x024c083702007986 */ /* 0x0001e2000c101908 */
[----:B------:R-:W-:-:S02]  /*4d90*/  FMNMX R81, RZ, R81, !PT ;  /* 0x00000051ff517209 */ /* 0x000fc40007800000 */
[----:B--2---:R-:W-:Y:S01]  /*4da0*/  FMNMX R19, RZ, R10, !PT ;  /* 0x0000000aff137209 */ /* 0x004fe20007800000 */
[----:B------:R-:W-:Y:S01]  /*4db0*/  FADD R10, R70, R7 ;  /* 0x00000007460a7221 */ /* 0x000fe20000000000 */
[----:B------:R1:W-:Y:S01]  /*4dc0*/  STG.E desc[UR8][R2.64+0x28], R37 ;  /* 0x0000282502007986 */ /* 0x0003e2000c101908 */
[----:B------:R-:W-:Y:S02]  /*4dd0*/  FMNMX R83, RZ, R82, !PT ;  /* 0x00000052ff537209 */ /* 0x000fe40007800000 */
[----:B------:R-:W-:Y:S01]  /*4de0*/  FMNMX R85, RZ, R85, !PT ;  /* 0x00000055ff557209 */ /* 0x000fe20007800000 */
[----:B------:R2:W-:Y:S01]  /*4df0*/  STG.E desc[UR8][R2.64+0xc424], R35 ;  /* 0x00c4242302007986 */ /* 0x0005e2000c101908 */
[----:B------:R-:W-:Y:S02]  /*4e00*/  FMNMX R87, RZ, R87, !PT ;  /* 0x00000057ff577209 */ /* 0x000fe40007800000 */
[----:B0-----:R-:W-:Y:S01]  /*4e10*/  FMNMX R55, RZ, R47, !PT ;  /* 0x0000002fff377209 */ /* 0x001fe20007800000 */
[----:B------:R0:W-:Y:S01]  /*4e20*/  STG.E desc[UR8][R2.64+0x24c2c], R25 ;  /* 0x024c2c1902007986 */ /* 0x0001e2000c101908 */
[----:B------:R-:W-:-:S02]  /*4e30*/  FMNMX R47, RZ, R44, !PT ;  /* 0x0000002cff2f7209 */ /* 0x000fc40007800000 */
[----:B------:R-:W-:Y:S01]  /*4e40*/  FMNMX R39, RZ, R38, !PT ;  /* 0x00000026ff277209 */ /* 0x000fe20007800000 */
[----:B------:R3:W-:Y:S01]  /*4e50*/  STG.E desc[UR8][R2.64+0xc430], R13 ;  /* 0x00c4300d02007986 */ /* 0x0007e2000c101908 */
[----:B-1----:R-:W-:Y:S02]  /*4e60*/  FMNMX R37, RZ, R31, !PT ;  /* 0x0000001fff257209 */ /* 0x002fe40007800000 */
[----:B------:R-:W-:Y:S01]  /*4e70*/  FMNMX R31, RZ, R28, !PT ;  /* 0x0000001cff1f7209 */ /* 0x000fe20007800000 */
[----:B------:R1:W-:Y:S01]  /*4e80*/  STG.E desc[UR8][R2.64+0x18808], R79 ;  /* 0x0188084f02007986 */ /* 0x0003e2000c101908 */
[----:B--2---:R-:W-:Y:S02]  /*4e90*/  FMNMX R35, RZ, R27, !PT ;  /* 0x0000001bff237209 */ /* 0x004fe40007800000 */
[----:B------:R-:W-:Y:S01]  /*4ea0*/  FMNMX R27, RZ, R24, !PT ;  /* 0x00000018ff1b7209 */ /* 0x000fe20007800000 */
[----:B------:R2:W-:Y:S01]  /*4eb0*/  STG.E desc[UR8][R2.64+0x24c00], R53 ;  /* 0x024c003502007986 */ /* 0x0005e2000c101908 */
[----:B0-----:R-:W-:-:S02]  /*4ec0*/  FMNMX R25, RZ, R15, !PT ;  /* 0x0000000fff197209 */ /* 0x001fc40007800000 */
[----:B------:R-:W-:Y:S01]  /*4ed0*/  FMNMX R15, RZ, R12, !PT ;  /* 0x0000000cff0f7209 */ /* 0x000fe20007800000 */
[----:B------:R0:W-:Y:S01]  /*4ee0*/  STG.E desc[UR8][R2.64+0x10], R49 ;  /* 0x0000103102007986 */ /* 0x0001e2000c101908 */
[----:B---3--:R-:W-:Y:S02]  /*4ef0*/  FMNMX R13, RZ, R11, !PT ;  /* 0x0000000bff0d7209 */ /* 0x008fe40007800000 */
[----:B------:R-:W-:Y:S01]  /*4f00*/  FMNMX R5, RZ, R4, !PT ;  /* 0x00000004ff057209 */ /* 0x000fe20007800000 */
[----:B------:R3:W-:Y:S01]  /*4f10*/  STG.E desc[UR8][R2.64+0x18818], R45 ;  /* 0x0188182d02007986 */ /* 0x0007e2000c101908 */
[----:B-1----:R-:W-:Y:S02]  /*4f20*/  FMNMX R79, RZ, R52, !PT ;  /* 0x00000034ff4f7209 */ /* 0x002fe40007800000 */
[----:B------:R-:W-:Y:S01]  /*4f30*/  FMNMX R7, RZ, R8, !PT ;  /* 0x00000008ff077209 */ /* 0x000fe20007800000 */
[----:B------:R1:W-:Y:S01]  /*4f40*/  STG.E desc[UR8][R2.64+0x20], R33 ;  /* 0x0000202102007986 */ /* 0x0003e2000c101908 */
[----:B--2---:R-:W-:-:S02]  /*4f50*/  FMNMX R53, RZ, R50, !PT ;  /* 0x00000032ff357209 */ /* 0x004fc40007800000 */
[----:B------:R-:W-:Y:S01]  /*4f60*/  FMNMX R11, RZ, R6, !PT ;  /* 0x00000006ff0b7209 */ /* 0x000fe20007800000 */
[----:B------:R2:W-:Y:S01]  /*4f70*/  STG.E desc[UR8][R2.64+0x18828], R29 ;  /* 0x0188281d02007986 */ /* 0x0005e2000c101908 */
[----:B0-----:R-:W-:-:S03]  /*4f80*/  FMNMX R49, RZ, R46, !PT ;  /* 0x0000002eff317209 */ /* 0x001fc60007800000 */
[----:B------:R0:W-:Y:S01]  /*4f90*/  STG.E desc[UR8][R2.64+0x24c20], R21 ;  /* 0x024c201502007986 */ /* 0x0001e2000c101908 */
[----:B---3--:R-:W-:-:S03]  /*4fa0*/  FMNMX R45, RZ, R36, !PT ;  /* 0x00000024ff2d7209 */ /* 0x008fc60007800000 */
[----:B------:R3:W-:Y:S01]  /*4fb0*/  STG.E desc[UR8][R2.64+0x24c28], R23 ;  /* 0x024c281702007986 */ /* 0x0007e2000c101908 */
[----:B-1----:R-:W-:-:S03]  /*4fc0*/  FMNMX R33, RZ, R30, !PT ;  /* 0x0000001eff217209 */ /* 0x002fc60007800000 */
[----:B------:R1:W-:Y:S01]  /*4fd0*/  STG.E desc[UR8][R2.64+0x30], R17 ;  /* 0x0000301102007986 */ /* 0x0003e2000c101908 */
[----:B--2---:R-:W-:-:S03]  /*4fe0*/  FMNMX R29, RZ, R18, !PT ;  /* 0x00000012ff1d7209 */ /* 0x004fc60007800000 */
[----:B------:R2:W-:Y:S01]  /*4ff0*/  STG.E desc[UR8][R2.64+0x18830], R9 ;  /* 0x0188300902007986 */ /* 0x0005e2000c101908 */
[----:B0-----:R-:W-:Y:S02]  /*5000*/  FMNMX R21, RZ, R16, !PT ;  /* 0x00000010ff157209 */ /* 0x001fe40007800000 */
[----:B---3--:R-:W-:Y:S01]  /*5010*/  FMNMX R23, RZ, R22, !PT ;  /* 0x00000016ff177209 */ /* 0x008fe20007800000 */
[----:B------:R3:W-:Y:S01]  /*5020*/  STG.E desc[UR8][R2.64+0xc], R91 ;  /* 0x00000c5b02007986 */ /* 0x0007e2000c101908 */
[----:B-1----:R-:W-:-:S03]  /*5030*/  FMNMX R17, RZ, R14, !PT ;  /* 0x0000000eff117209 */ /* 0x002fc60007800000 */
[----:B------:R3:W-:Y:S01]  /*5040*/  STG.E desc[UR8][R2.64+0xc404], R81 ;  /* 0x00c4045102007986 */ /* 0x0007e2000c101908 */
[----:B--2---:R-:W-:-:S03]  /*5050*/  FMNMX R9, RZ, R10, !PT ;  /* 0x0000000aff097209 */ /* 0x004fc60007800000 */
[----:B------:R3:W-:Y:S04]  /*5060*/  STG.E desc[UR8][R2.64+0xc408], R83 ;  /* 0x00c4085302007986 */ /* 0x0007e8000c101908 */
        /* <DEDUP_REMOVED lines=31> */
[----:B------:R3:W-:Y:S01]  /*5260*/  STG.E desc[UR8][R2.64+0x24c3c], R9 ;  /* 0x024c3c0902007986 */ /* 0x0007e2000c101908 */
[----:B------:R-:W-:Y:S05]  /*5270*/  BRA.U UP0, `(.L_x_5) ;  /* 0xfffffff100a47547 */ /* 0x000fea000b83ffff */
[----:B------:R-:W-:Y:S05]  /*5280*/  EXIT ;  /* 0x000000000000794d */ /* 0x000fea0003800000 */
.L_x_6:
[----:B------:R-:W-:-:S00]  /*5290*/  BRA `(.L_x_6) ;  /* 0xfffffffc00fc7947 */ /* 0x000fc0000383ffff */
[----:B------:R-:W-:-:S00]  /*52a0*/  NOP ;  /* 0x0000000000007918 */ /* 0x000fc00000000000 */
        /* <DEDUP_REMOVED lines=13> */
.L_x_7:


//--------------------- .nv.shared.my_kernel_kernel0 --------------------------
	.section	.nv.shared.my_kernel_kernel0,"aw",@nobits
	.sectionflags	@""
	.align	4
.nv.shared.my_kernel_kernel0:
	.zero		14592


//--------------------- .nv.shared.reserved.0     --------------------------
	.section	.nv.shared.reserved.0,"aw",@nobits
	.weak		__nv_reservedSMEM_offset_0_alias
	.size		__nv_reservedSMEM_offset_0_alias, 0, 64
	.other		__nv_reservedSMEM_offset_0_alias,@"STO_CUDA_RESERVED_SHARED STV_DEFAULT"
__nv_reservedSMEM_offset_0_alias:
	.zero		0
	.zero		64


//--------------------- .nv.constant0.my_kernel_kernel0 --------------------------
	.section	.nv.constant0.my_kernel_kernel0,"a",@progbits
	.sectionflags	@""
	.align	4
.nv.constant0.my_kernel_kernel0:
	.zero		928


//--------------------- SYMBOLS --------------------------

	.type		.nv.reservedSmem.offset0,@object
	.size		.nv.reservedSmem.offset0,0x4
	.type		.nv.reservedSmem.cap,@object
	.size		.nv.reservedSmem.cap,0x4
